	.target	sm_90a

	.elftype	@"ET_EXEC"


//--------------------- .note.nv.tkinfo           --------------------------
	.section	.note.nv.tkinfo,"",@"SHT_NOTE"
	.sectionflags	@"SHF_NOTE_NV_TKINFO"
	.tkinfo
        /*0018*/ 	.word	0x00000002
        /*0030*/ 	.string	""
        /*0030*/ 	.string	"ptxas"
        /*0030*/ 	.string	"Cuda compilation tools, release 13.0, V13.0.88"
        /*0030*/ 	.string	"Build cuda_13.0.r13.0/compiler.36424714_0"
        /*0030*/ 	.string	"-arch sm_90a -m 64 "



//--------------------- .note.nv.cuinfo           --------------------------
	.section	.note.nv.cuinfo,"",@"SHT_NOTE"
	.sectionflags	@"SHF_NOTE_NV_CUINFO"
        /*0018*/ 	.short	0x0002
        /*001a*/ 	.short	0x005a
        /*001c*/ 	.short	0x0082
	.zero		2


//--------------------- .nv.info                  --------------------------
	.section	.nv.info,"",@"SHT_CUDA_INFO"
	.align	4


	//----- nvinfo : EIATTR_REGCOUNT
	.align		4
        /*0000*/ 	.byte	0x04, 0x2f
        /*0002*/ 	.short	(.L_15 - .L_14)
	.align		4
.L_14:
        /*0004*/ 	.word	index@(_ZN7cutlass13device_kernelINS_4gemm6kernel13GemmUniversalIN4cute5tupleIJiiiiEEENS1_10collective13CollectiveMmaINS1_34MainloopSm90TmaGmmaWarpSpecializedILi9ENS5_IJNS4_1CILi4EEENSA_ILi1EEESC_EEENS1_35KernelTmaWarpSpecializedCooperativeEEENS5_IJNSA_ILi256EEENSA_ILi128EEENSA_ILi32EEEEEENS_10bfloat16_tENS5_IJlSC_lEEESK_SL_NS4_8TiledMMAINS4_8MMA_AtomIJNS4_4SM904GMMA28MMA_64x128x16_F32BF16BF16_SSILNSP_5MajorE0ELSR_0ELNSP_7ScaleInE1ELSS_1EEEEEENS4_6LayoutINS5_IJNSA_ILi2EEESC_SC_EEENS5_IJSC_NSA_ILi0EEESY_EEEEENS5_IJNS4_10UnderscoreES11_S11_EEEEENS4_13SM90_TMA_LOADENS4_14ComposedLayoutINS4_7SwizzleILi2ELi4ELi3EEENS4_18smem_ptr_flag_bitsILi16EEENSV_INS5_IJNSA_ILi8EEESI_EEENS5_IJSI_SC_EEEEEEEvNS4_8identityENS4_23SM90_TMA_LOAD_MULTICASTES1E_vS1F_EENS_8epilogue10collective6detail29Sm90TmaWarpSpecializedAdapterINS1J_15DefaultEpilogueISK_SL_SL_NS1I_6thread17LinearCombinationISK_Li1EffLNS1N_9ScaleType4KindE0ELNS_15FloatRoundStyleE2ESK_EENS1_15EpilogueDefaultEEEEEvvEEEEvNT_6ParamsE)
        /*0008*/ 	.word	0x000000a8


	//----- nvinfo : EIATTR_FRAME_SIZE
	.align		4
.L_15:
        /*000c*/ 	.byte	0x04, 0x11
        /*000e*/ 	.short	(.L_17 - .L_16)
	.align		4
.L_16:
        /*0010*/ 	.word	index@(_ZN7cutlass13device_kernelINS_4gemm6kernel13GemmUniversalIN4cute5tupleIJiiiiEEENS1_10collective13CollectiveMmaINS1_34MainloopSm90TmaGmmaWarpSpecializedILi9ENS5_IJNS4_1CILi4EEENSA_ILi1EEESC_EEENS1_35KernelTmaWarpSpecializedCooperativeEEENS5_IJNSA_ILi256EEENSA_ILi128EEENSA_ILi32EEEEEENS_10bfloat16_tENS5_IJlSC_lEEESK_SL_NS4_8TiledMMAINS4_8MMA_AtomIJNS4_4SM904GMMA28MMA_64x128x16_F32BF16BF16_SSILNSP_5MajorE0ELSR_0ELNSP_7ScaleInE1ELSS_1EEEEEENS4_6LayoutINS5_IJNSA_ILi2EEESC_SC_EEENS5_IJSC_NSA_ILi0EEESY_EEEEENS5_IJNS4_10UnderscoreES11_S11_EEEEENS4_13SM90_TMA_LOADENS4_14ComposedLayoutINS4_7SwizzleILi2ELi4ELi3EEENS4_18smem_ptr_flag_bitsILi16EEENSV_INS5_IJNSA_ILi8EEESI_EEENS5_IJSI_SC_EEEEEEEvNS4_8identityENS4_23SM90_TMA_LOAD_MULTICASTES1E_vS1F_EENS_8epilogue10collective6detail29Sm90TmaWarpSpecializedAdapterINS1J_15DefaultEpilogueISK_SL_SL_NS1I_6thread17LinearCombinationISK_Li1EffLNS1N_9ScaleType4KindE0ELNS_15FloatRoundStyleE2ESK_EENS1_15EpilogueDefaultEEEEEvvEEEEvNT_6ParamsE)
        /*0014*/ 	.word	0x00000000


	//----- nvinfo : EIATTR_MIN_STACK_SIZE
	.align		4
.L_17:
        /*0018*/ 	.byte	0x04, 0x12
        /*001a*/ 	.short	(.L_19 - .L_18)
	.align		4
.L_18:
        /*001c*/ 	.word	index@(_ZN7cutlass13device_kernelINS_4gemm6kernel13GemmUniversalIN4cute5tupleIJiiiiEEENS1_10collective13CollectiveMmaINS1_34MainloopSm90TmaGmmaWarpSpecializedILi9ENS5_IJNS4_1CILi4EEENSA_ILi1EEESC_EEENS1_35KernelTmaWarpSpecializedCooperativeEEENS5_IJNSA_ILi256EEENSA_ILi128EEENSA_ILi32EEEEEENS_10bfloat16_tENS5_IJlSC_lEEESK_SL_NS4_8TiledMMAINS4_8MMA_AtomIJNS4_4SM904GMMA28MMA_64x128x16_F32BF16BF16_SSILNSP_5MajorE0ELSR_0ELNSP_7ScaleInE1ELSS_1EEEEEENS4_6LayoutINS5_IJNSA_ILi2EEESC_SC_EEENS5_IJSC_NSA_ILi0EEESY_EEEEENS5_IJNS4_10UnderscoreES11_S11_EEEEENS4_13SM90_TMA_LOADENS4_14ComposedLayoutINS4_7SwizzleILi2ELi4ELi3EEENS4_18smem_ptr_flag_bitsILi16EEENSV_INS5_IJNSA_ILi8EEESI_EEENS5_IJSI_SC_EEEEEEEvNS4_8identityENS4_23SM90_TMA_LOAD_MULTICASTES1E_vS1F_EENS_8epilogue10collective6detail29Sm90TmaWarpSpecializedAdapterINS1J_15DefaultEpilogueISK_SL_SL_NS1I_6thread17LinearCombinationISK_Li1EffLNS1N_9ScaleType4KindE0ELNS_15FloatRoundStyleE2ESK_EENS1_15EpilogueDefaultEEEEEvvEEEEvNT_6ParamsE)
        /*0020*/ 	.word	0x00000000
.L_19:


//--------------------- .nv.compat                --------------------------
	.section	.nv.compat,"",@"SHT_CUDA_COMPAT_INFO"
	.align	4
        /*0000*/ 	.byte	0x02, 0x09, 0x01, 0x00, 0x02, 0x02, 0x04, 0x00, 0x02, 0x05, 0x05, 0x00, 0x03, 0x07, 0x01, 0x01
        /*0010*/ 	.byte	0x02, 0x03, 0x01, 0x00, 0x02, 0x06, 0x01, 0x00, 0x04, 0x0b, 0x08, 0x00, 0x00, 0x00, 0x00, 0x00
        /*0020*/ 	.byte	0x00, 0x00, 0x00, 0x00


//--------------------- .nv.info._ZN7cutlass13device_kernelINS_4gemm6kernel13GemmUniversalIN4cute5tupleIJiiiiEEENS1_10collective13CollectiveMmaINS1_34MainloopSm90TmaGmmaWarpSpecializedILi9ENS5_IJNS4_1CILi4EEENSA_ILi1EEESC_EEENS1_35KernelTmaWarpSpecializedCooperativeEEENS5_IJNSA_ILi256EEENSA_ILi128EEENSA_ILi32EEEEEENS_10bfloat16_tENS5_IJlSC_lEEESK_SL_NS4_8TiledMMAINS4_8MMA_AtomIJNS4_4SM904GMMA28MMA_64x128x16_F32BF16BF16_SSILNSP_5MajorE0ELSR_0ELNSP_7ScaleInE1ELSS_1EEEEEENS4_6LayoutINS5_IJNSA_ILi2EEESC_SC_EEENS5_IJSC_NSA_ILi0EEESY_EEEEENS5_IJNS4_10UnderscoreES11_S11_EEEEENS4_13SM90_TMA_LOADENS4_14ComposedLayoutINS4_7SwizzleILi2ELi4ELi3EEENS4_18smem_ptr_flag_bitsILi16EEENSV_INS5_IJNSA_ILi8EEESI_EEENS5_IJSI_SC_EEEEEEEvNS4_8identityENS4_23SM90_TMA_LOAD_MULTICASTES1E_vS1F_EENS_8epilogue10collective6detail29Sm90TmaWarpSpecializedAdapterINS1J_15DefaultEpilogueISK_SL_SL_NS1I_6thread17LinearCombinationISK_Li1EffLNS1N_9ScaleType4KindE0ELNS_15FloatRoundStyleE2ESK_EENS1_15EpilogueDefaultEEEEEvvEEEEvNT_6ParamsE --------------------------
	.section	.nv.info._ZN7cutlass13device_kernelINS_4gemm6kernel13GemmUniversalIN4cute5tupleIJiiiiEEENS1_10collective13CollectiveMmaINS1_34MainloopSm90TmaGmmaWarpSpecializedILi9ENS5_IJNS4_1CILi4EEENSA_ILi1EEESC_EEENS1_35KernelTmaWarpSpecializedCooperativeEEENS5_IJNSA_ILi256EEENSA_ILi128EEENSA_ILi32EEEEEENS_10bfloat16_tENS5_IJlSC_lEEESK_SL_NS4_8TiledMMAINS4_8MMA_AtomIJNS4_4SM904GMMA28MMA_64x128x16_F32BF16BF16_SSILNSP_5MajorE0ELSR_0ELNSP_7ScaleInE1ELSS_1EEEEEENS4_6LayoutINS5_IJNSA_ILi2EEESC_SC_EEENS5_IJSC_NSA_ILi0EEESY_EEEEENS5_IJNS4_10UnderscoreES11_S11_EEEEENS4_13SM90_TMA_LOADENS4_14ComposedLayoutINS4_7SwizzleILi2ELi4ELi3EEENS4_18smem_ptr_flag_bitsILi16EEENSV_INS5_IJNSA_ILi8EEESI_EEENS5_IJSI_SC_EEEEEEEvNS4_8identityENS4_23SM90_TMA_LOAD_MULTICASTES1E_vS1F_EENS_8epilogue10collective6detail29Sm90TmaWarpSpecializedAdapterINS1J_15DefaultEpilogueISK_SL_SL_NS1I_6thread17LinearCombinationISK_Li1EffLNS1N_9ScaleType4KindE0ELNS_15FloatRoundStyleE2ESK_EENS1_15EpilogueDefaultEEEEEvvEEEEvNT_6ParamsE,"",@"SHT_CUDA_INFO"
	.sectionflags	@""
	.align	4


	//----- nvinfo : EIATTR_CUDA_API_VERSION
	.align		4
        /*0000*/ 	.byte	0x04, 0x37
        /*0002*/ 	.short	(.L_21 - .L_20)
.L_20:
        /*0004*/ 	.word	0x00000082


	//----- nvinfo : EIATTR_KPARAM_INFO
	.align		4
.L_21:
        /*0008*/ 	.byte	0x04, 0x17
        /*000a*/ 	.short	(.L_23 - .L_22)
.L_22:
        /*000c*/ 	.word	0x00000000
        /*0010*/ 	.short	0x0000
        /*0012*/ 	.short	0x0070
        /*0014*/ 	.byte	0x00, 0xf0, 0x01, 0x10


	//----- nvinfo : EIATTR_SPARSE_MMA_MASK
	.align		4
.L_23:
        /*0018*/ 	.byte	0x03, 0x50
        /*001a*/ 	.short	0x0000


	//----- nvinfo : EIATTR_MAXREG_COUNT
	.align		4
        /*001c*/ 	.byte	0x03, 0x1b
        /*001e*/ 	.short	0x00a8


	//----- nvinfo : EIATTR_NUM_BARRIERS
	.align		4
        /*0020*/ 	.byte	0x02, 0x4c
        /*0022*/ 	.byte	0x01
	.zero		1


	//----- nvinfo : EIATTR_EXTERNS
	.align		4
        /*0024*/ 	.byte	0x04, 0x0f
        /*0026*/ 	.short	(.L_25 - .L_24)


	//   ....[0]....
	.align		4
.L_24:
        /*0028*/ 	.word	index@(__assertfail)


	//----- nvinfo : EIATTR_MERCURY_ISA_VERSION
	.align		4
.L_25:
        /*002c*/ 	.byte	0x03, 0x5f
        /*002e*/ 	.short	0x0101


	//----- nvinfo : EIATTR_INT_WARP_WIDE_INSTR_OFFSETS
	.align		4
        /*0030*/ 	.byte	0x04, 0x31
        /*0032*/ 	.short	(.L_27 - .L_26)


	//   ....[0]....
.L_26:
        /*0034*/ 	.word	0x00000550


	//   ....[1]....
        /*0038*/ 	.word	0x00000580


	//   ....[2]....
        /*003c*/ 	.word	0x00000730


	//----- nvinfo : EIATTR_COOP_GROUP_MASK_REGIDS
	.align		4
.L_27:
        /*0040*/ 	.byte	0x04, 0x29
        /*0042*/ 	.short	(.L_29 - .L_28)


	//   ....[0]....
.L_28:
        /*0044*/ 	.word	0xffffffff


	//   ....[1]....
        /*0048*/ 	.word	0xffffffff


	//   ....[2]....
        /*004c*/ 	.word	0xffffffff


	//   ....[3]....
        /*0050*/ 	.word	0xffffffff


	//   ....[4]....
        /*0054*/ 	.word	0xffffffff


	//   ....[5]....
        /*0058*/ 	.word	0xffffffff


	//----- nvinfo : EIATTR_COOP_GROUP_INSTR_OFFSETS
	.align		4
.L_29:
        /*005c*/ 	.byte	0x04, 0x28
        /*005e*/ 	.short	(.L_31 - .L_30)


	//   ....[0]....
.L_30:
        /*0060*/ 	.word	0x00000060


	//   ....[1]....
        /*0064*/ 	.word	0x00000070


	//   ....[2]....
        /*0068*/ 	.word	0x00000130


	//   ....[3]....
        /*006c*/ 	.word	0x000003a0


	//   ....[4]....
        /*0070*/ 	.word	0x000008e0


	//   ....[5]....
        /*0074*/ 	.word	0x00001330


	//----- nvinfo : EIATTR_REG_RECONFIG
	.align		4
.L_31:
        /*0078*/ 	.byte	0x01, 0x54
	.zero		2


	//----- nvinfo : EIATTR_SYSCALL_OFFSETS
	.align		4
        /*007c*/ 	.byte	0x04, 0x46
        /*007e*/ 	.short	(.L_33 - .L_32)


	//   ....[0]....
.L_32:
        /*0080*/ 	.word	0x000014f0


	//----- nvinfo : EIATTR_MBARRIER_INSTR_OFFSETS
	.align		4
.L_33:
        /*0084*/ 	.byte	0x04, 0x39
        /*0086*/ 	.short	(.L_35 - .L_34)


	//   ....[0]....
.L_34:
        /*0088*/ 	.word	0x00000250
        /*008c*/ 	.word	0x000000ff
        /*0090*/ 	.word	0x00000000
        /*0094*/ 	.short	0x0100
        /*0096*/ 	.byte	0x08
	.zero		1


	//   ....[1]....
        /*0098*/ 	.word	0x00000260
        /*009c*/ 	.word	0x000000ff
        /*00a0*/ 	.word	0x00000048
        /*00a4*/ 	.short	0x0100
        /*00a6*/ 	.byte	0x08
	.zero		1


	//   ....[2]....
        /*00a8*/ 	.word	0x00000270
        /*00ac*/ 	.word	0x000000ff
        /*00b0*/ 	.word	0x00000008
        /*00b4*/ 	.short	0x0100
        /*00b6*/ 	.byte	0x08
	.zero		1


	//   ....[3]....
        /*00b8*/ 	.word	0x00000280
        /*00bc*/ 	.word	0x000000ff
        /*00c0*/ 	.word	0x00000050
        /*00c4*/ 	.short	0x0100
        /*00c6*/ 	.byte	0x08
	.zero		1


	//   ....[4]....
        /*00c8*/ 	.word	0x00000290
        /*00cc*/ 	.word	0x000000ff
        /*00d0*/ 	.word	0x00000010
        /*00d4*/ 	.short	0x0100
        /*00d6*/ 	.byte	0x08
	.zero		1


	//   ....[5]....
        /*00d8*/ 	.word	0x000002a0
        /*00dc*/ 	.word	0x000000ff
        /*00e0*/ 	.word	0x00000058
        /*00e4*/ 	.short	0x0100
        /*00e6*/ 	.byte	0x08
	.zero		1


	//   ....[6]....
        /*00e8*/ 	.word	0x000002b0
        /*00ec*/ 	.word	0x000000ff
        /*00f0*/ 	.word	0x00000018
        /*00f4*/ 	.short	0x0100
        /*00f6*/ 	.byte	0x08
	.zero		1


	//   ....[7]....
        /*00f8*/ 	.word	0x000002c0
        /*00fc*/ 	.word	0x000000ff
        /*0100*/ 	.word	0x00000060
        /*0104*/ 	.short	0x0100
        /*0106*/ 	.byte	0x08
	.zero		1


	//   ....[8]....
        /*0108*/ 	.word	0x000002d0
        /*010c*/ 	.word	0x000000ff
        /*0110*/ 	.word	0x00000020
        /*0114*/ 	.short	0x0100
        /*0116*/ 	.byte	0x08
	.zero		1


	//   ....[9]....
        /*0118*/ 	.word	0x000002e0
        /*011c*/ 	.word	0x000000ff
        /*0120*/ 	.word	0x00000068
        /*0124*/ 	.short	0x0100
        /*0126*/ 	.byte	0x08
	.zero		1


	//   ....[10]....
        /*0128*/ 	.word	0x000002f0
        /*012c*/ 	.word	0x000000ff
        /*0130*/ 	.word	0x00000028
        /*0134*/ 	.short	0x0100
        /*0136*/ 	.byte	0x08
	.zero		1


	//   ....[11]....
        /*0138*/ 	.word	0x00000300
        /*013c*/ 	.word	0x000000ff
        /*0140*/ 	.word	0x00000070
        /*0144*/ 	.short	0x0100
        /*0146*/ 	.byte	0x08
	.zero		1


	//   ....[12]....
        /*0148*/ 	.word	0x00000310
        /*014c*/ 	.word	0x000000ff
        /*0150*/ 	.word	0x00000030
        /*0154*/ 	.short	0x0100
        /*0156*/ 	.byte	0x08
	.zero		1


	//   ....[13]....
        /*0158*/ 	.word	0x00000320
        /*015c*/ 	.word	0x000000ff
        /*0160*/ 	.word	0x00000078
        /*0164*/ 	.short	0x0100
        /*0166*/ 	.byte	0x08
	.zero		1


	//   ....[14]....
        /*0168*/ 	.word	0x00000330
        /*016c*/ 	.word	0x000000ff
        /*0170*/ 	.word	0x00000038
        /*0174*/ 	.short	0x0100
        /*0176*/ 	.byte	0x08
	.zero		1


	//   ....[15]....
        /*0178*/ 	.word	0x00000340
        /*017c*/ 	.word	0x000000ff
        /*0180*/ 	.word	0x00000080
        /*0184*/ 	.short	0x0100
        /*0186*/ 	.byte	0x08
	.zero		1


	//   ....[16]....
        /*0188*/ 	.word	0x00000350
        /*018c*/ 	.word	0x000000ff
        /*0190*/ 	.word	0x00000040
        /*0194*/ 	.short	0x0100
        /*0196*/ 	.byte	0x08
	.zero		1


	//   ....[17]....
        /*0198*/ 	.word	0x00000360
        /*019c*/ 	.word	0x000000ff
        /*01a0*/ 	.word	0x00000088
        /*01a4*/ 	.short	0x0100
        /*01a6*/ 	.byte	0x08
	.zero		1


	//   ....[18]....
        /*01a8*/ 	.word	0x000007c0
        /*01ac*/ 	.word	0x000000ff
        /*01b0*/ 	.word	0x000000a0
        /*01b4*/ 	.short	0x0100
        /*01b6*/ 	.byte	0x06
	.zero		1


	//   ....[19]....
        /*01b8*/ 	.word	0x00000860
        /*01bc*/ 	.word	0x000000ff
        /*01c0*/ 	.word	0x000000a8
        /*01c4*/ 	.short	0x0100
        /*01c6*/ 	.byte	0x06
	.zero		1


	//   ....[20]....
        /*01c8*/ 	.word	0x000015b0
        /*01cc*/ 	.word	0x00000003
        /*01d0*/ 	.word	0x00000000
        /*01d4*/ 	.short	0x010a
        /*01d6*/ 	.byte	0x3f
	.zero		1


	//   ....[21]....
        /*01d8*/ 	.word	0x000015f0
        /*01dc*/ 	.word	0x00000003
        /*01e0*/ 	.word	0x00000000
        /*01e4*/ 	.short	0x010a
        /*01e6*/ 	.byte	0x3f
	.zero		1


	//   ....[22]....
        /*01e8*/ 	.word	0x00001980
        /*01ec*/ 	.word	0x00000005
        /*01f0*/ 	.word	0x00000000
        /*01f4*/ 	.short	0x010a
        /*01f6*/ 	.byte	0x3f
	.zero		1


	//   ....[23]....
        /*01f8*/ 	.word	0x000019c0
        /*01fc*/ 	.word	0x00000005
        /*0200*/ 	.word	0x00000000
        /*0204*/ 	.short	0x010a
        /*0206*/ 	.byte	0x3f
	.zero		1


	//   ....[24]....
        /*0208*/ 	.word	0x00001be0
        /*020c*/ 	.word	0x00000005
        /*0210*/ 	.word	0x00000000
        /*0214*/ 	.short	0x0101
        /*0216*/ 	.byte	0x3f
	.zero		1


	//   ....[25]....
        /*0218*/ 	.word	0x00001e00
        /*021c*/ 	.word	0x00000003
        /*0220*/ 	.word	0x00000000
        /*0224*/ 	.short	0x0101
        /*0226*/ 	.byte	0x3f
	.zero		1


	//   ....[26]....
        /*0228*/ 	.word	0x0000b620
        /*022c*/ 	.word	0x00000017
        /*0230*/ 	.word	0x00000048
        /*0234*/ 	.short	0x010a
        /*0236*/ 	.byte	0x3f
	.zero		1


	//   ....[27]....
        /*0238*/ 	.word	0x0000b990
        /*023c*/ 	.word	0x00000003
        /*0240*/ 	.word	0x000000a8
        /*0244*/ 	.short	0x0101
        /*0246*/ 	.byte	0x3f
	.zero		1


	//   ....[28]....
        /*0248*/ 	.word	0x0000c0f0
        /*024c*/ 	.word	0x00000007
        /*0250*/ 	.word	0x00000000
        /*0254*/ 	.short	0x010a
        /*0256*/ 	.byte	0x3f
	.zero		1


	//   ....[29]....
        /*0258*/ 	.word	0x0000c170
        /*025c*/ 	.word	0x00000008
        /*0260*/ 	.word	0x00000000
        /*0264*/ 	.short	0x010a
        /*0266*/ 	.byte	0x3f
	.zero		1


	//   ....[30]....
        /*0268*/ 	.word	0x0000c200
        /*026c*/ 	.word	0x00000009
        /*0270*/ 	.word	0x00000000
        /*0274*/ 	.short	0x010a
        /*0276*/ 	.byte	0x3f
	.zero		1


	//   ....[31]....
        /*0278*/ 	.word	0x0000c290
        /*027c*/ 	.word	0x00000008
        /*0280*/ 	.word	0x00000000
        /*0284*/ 	.short	0x010a
        /*0286*/ 	.byte	0x3f
	.zero		1


	//   ....[32]....
        /*0288*/ 	.word	0x0000c320
        /*028c*/ 	.word	0x00000009
        /*0290*/ 	.word	0x00000000
        /*0294*/ 	.short	0x010a
        /*0296*/ 	.byte	0x3f
	.zero		1


	//   ....[33]....
        /*0298*/ 	.word	0x0000c3b0
        /*029c*/ 	.word	0x00000008
        /*02a0*/ 	.word	0x00000000
        /*02a4*/ 	.short	0x010a
        /*02a6*/ 	.byte	0x3f
	.zero		1


	//   ....[34]....
        /*02a8*/ 	.word	0x0000c440
        /*02ac*/ 	.word	0x00000009
        /*02b0*/ 	.word	0x00000000
        /*02b4*/ 	.short	0x010a
        /*02b6*/ 	.byte	0x3f
	.zero		1


	//   ....[35]....
        /*02b8*/ 	.word	0x0000c4d0
        /*02bc*/ 	.word	0x00000006
        /*02c0*/ 	.word	0x00000000
        /*02c4*/ 	.short	0x010a
        /*02c6*/ 	.byte	0x3f
	.zero		1


	//   ....[36]....
        /*02c8*/ 	.word	0x0000c560
        /*02cc*/ 	.word	0x00000003
        /*02d0*/ 	.word	0x00000000
        /*02d4*/ 	.short	0x010a
        /*02d6*/ 	.byte	0x3f
	.zero		1


	//   ....[37]....
        /*02d8*/ 	.word	0x0000c5c0
        /*02dc*/ 	.word	0x00000003
        /*02e0*/ 	.word	0x00000000
        /*02e4*/ 	.short	0x010a
        /*02e6*/ 	.byte	0x3f
	.zero		1


	//   ....[38]....
        /*02e8*/ 	.word	0x0000c610
        /*02ec*/ 	.word	0x00000005
        /*02f0*/ 	.word	0x00000000
        /*02f4*/ 	.short	0x010a
        /*02f6*/ 	.byte	0x3f
	.zero		1


	//   ....[39]....
        /*02f8*/ 	.word	0x0000c6e0
        /*02fc*/ 	.word	0x00000017
        /*0300*/ 	.word	0x00000048
        /*0304*/ 	.short	0x010a
        /*0306*/ 	.byte	0x3f
	.zero		1


	//   ....[40]....
        /*0308*/ 	.word	0x0000c7b0
        /*030c*/ 	.word	0x00000007
        /*0310*/ 	.word	0x00000000
        /*0314*/ 	.short	0x010a
        /*0316*/ 	.byte	0x3f
	.zero		1


	//   ....[41]....
        /*0318*/ 	.word	0x0000c800
        /*031c*/ 	.word	0x00000008
        /*0320*/ 	.word	0x00000000
        /*0324*/ 	.short	0x010a
        /*0326*/ 	.byte	0x3f
	.zero		1


	//   ....[42]....
        /*0328*/ 	.word	0x0000c850
        /*032c*/ 	.word	0x00000009
        /*0330*/ 	.word	0x00000000
        /*0334*/ 	.short	0x010a
        /*0336*/ 	.byte	0x3f
	.zero		1


	//   ....[43]....
        /*0338*/ 	.word	0x0000c8a0
        /*033c*/ 	.word	0x00000008
        /*0340*/ 	.word	0x00000000
        /*0344*/ 	.short	0x010a
        /*0346*/ 	.byte	0x3f
	.zero		1


	//   ....[44]....
        /*0348*/ 	.word	0x0000c8f0
        /*034c*/ 	.word	0x00000009
        /*0350*/ 	.word	0x00000000
        /*0354*/ 	.short	0x010a
        /*0356*/ 	.byte	0x3f
	.zero		1


	//   ....[45]....
        /*0358*/ 	.word	0x0000c940
        /*035c*/ 	.word	0x00000008
        /*0360*/ 	.word	0x00000000
        /*0364*/ 	.short	0x010a
        /*0366*/ 	.byte	0x3f
	.zero		1


	//   ....[46]....
        /*0368*/ 	.word	0x0000c990
        /*036c*/ 	.word	0x00000009
        /*0370*/ 	.word	0x00000000
        /*0374*/ 	.short	0x010a
        /*0376*/ 	.byte	0x3f
	.zero		1


	//   ....[47]....
        /*0378*/ 	.word	0x0000c9e0
        /*037c*/ 	.word	0x00000006
        /*0380*/ 	.word	0x00000000
        /*0384*/ 	.short	0x010a
        /*0386*/ 	.byte	0x3f
	.zero		1


	//----- nvinfo : EIATTR_NUM_MBARRIERS
	.align		4
.L_35:
        /*0388*/ 	.byte	0x03, 0x38
        /*038a*/ 	.short	0x0014


	//----- nvinfo : EIATTR_EXIT_INSTR_OFFSETS
	.align		4
        /*038c*/ 	.byte	0x04, 0x1c
        /*038e*/ 	.short	(.L_37 - .L_36)


	//   ....[0]....
.L_36:
        /*0390*/ 	.word	0x00000a40


	//   ....[1]....
        /*0394*/ 	.word	0x00001260


	//   ....[2]....
        /*0398*/ 	.word	0x0000ad30


	//   ....[3]....
        /*039c*/ 	.word	0x0000b290


	//   ....[4]....
        /*03a0*/ 	.word	0x0000c5b0


	//----- nvinfo : EIATTR_MAX_THREADS
	.align		4
.L_37:
        /*03a4*/ 	.byte	0x04, 0x05
        /*03a6*/ 	.short	(.L_39 - .L_38)
.L_38:
        /*03a8*/ 	.word	0x00000180
        /*03ac*/ 	.word	0x00000001
        /*03b0*/ 	.word	0x00000001


	//----- nvinfo : EIATTR_CRS_STACK_SIZE
	.align		4
.L_39:
        /*03b4*/ 	.byte	0x04, 0x1e
        /*03b6*/ 	.short	(.L_41 - .L_40)
.L_40:
        /*03b8*/ 	.word	0x00000000


	//----- nvinfo : EIATTR_CBANK_PARAM_SIZE
	.align		4
.L_41:
        /*03bc*/ 	.byte	0x03, 0x19
        /*03be*/ 	.short	0x0470


	//----- nvinfo : EIATTR_PARAM_CBANK
	.align		4
        /*03c0*/ 	.byte	0x04, 0x0a
        /*03c2*/ 	.short	(.L_43 - .L_42)
	.align		4
.L_42:
        /*03c4*/ 	.word	index@(.nv.constant0._ZN7cutlass13device_kernelINS_4gemm6kernel13GemmUniversalIN4cute5tupleIJiiiiEEENS1_10collective13CollectiveMmaINS1_34MainloopSm90TmaGmmaWarpSpecializedILi9ENS5_IJNS4_1CILi4EEENSA_ILi1EEESC_EEENS1_35KernelTmaWarpSpecializedCooperativeEEENS5_IJNSA_ILi256EEENSA_ILi128EEENSA_ILi32EEEEEENS_10bfloat16_tENS5_IJlSC_lEEESK_SL_NS4_8TiledMMAINS4_8MMA_AtomIJNS4_4SM904GMMA28MMA_64x128x16_F32BF16BF16_SSILNSP_5MajorE0ELSR_0ELNSP_7ScaleInE1ELSS_1EEEEEENS4_6LayoutINS5_IJNSA_ILi2EEESC_SC_EEENS5_IJSC_NSA_ILi0EEESY_EEEEENS5_IJNS4_10UnderscoreES11_S11_EEEEENS4_13SM90_TMA_LOADENS4_14ComposedLayoutINS4_7SwizzleILi2ELi4ELi3EEENS4_18smem_ptr_flag_bitsILi16EEENSV_INS5_IJNSA_ILi8EEESI_EEENS5_IJSI_SC_EEEEEEEvNS4_8identityENS4_23SM90_TMA_LOAD_MULTICASTES1E_vS1F_EENS_8epilogue10collective6detail29Sm90TmaWarpSpecializedAdapterINS1J_15DefaultEpilogueISK_SL_SL_NS1I_6thread17LinearCombinationISK_Li1EffLNS1N_9ScaleType4KindE0ELNS_15FloatRoundStyleE2ESK_EENS1_15EpilogueDefaultEEEEEvvEEEEvNT_6ParamsE)
        /*03c8*/ 	.short	0x0210
        /*03ca*/ 	.short	0x0470


	//----- nvinfo : EIATTR_SW_WAR
	.align		4
.L_43:
        /*03cc*/ 	.byte	0x04, 0x36
        /*03ce*/ 	.short	(.L_45 - .L_44)
.L_44:
        /*03d0*/ 	.word	0x00000008
.L_45:


//--------------------- .nv.callgraph             --------------------------
	.section	.nv.callgraph,"",@"SHT_CUDA_CALLGRAPH"
	.align	4
	.sectionentsize	8
	.align		4
        /*0000*/ 	.word	0x00000000
	.align		4
        /*0004*/ 	.word	0xffffffff
	.align		4
        /*0008*/ 	.word	index@(_ZN7cutlass13device_kernelINS_4gemm6kernel13GemmUniversalIN4cute5tupleIJiiiiEEENS1_10collective13CollectiveMmaINS1_34MainloopSm90TmaGmmaWarpSpecializedILi9ENS5_IJNS4_1CILi4EEENSA_ILi1EEESC_EEENS1_35KernelTmaWarpSpecializedCooperativeEEENS5_IJNSA_ILi256EEENSA_ILi128EEENSA_ILi32EEEEEENS_10bfloat16_tENS5_IJlSC_lEEESK_SL_NS4_8TiledMMAINS4_8MMA_AtomIJNS4_4SM904GMMA28MMA_64x128x16_F32BF16BF16_SSILNSP_5MajorE0ELSR_0ELNSP_7ScaleInE1ELSS_1EEEEEENS4_6LayoutINS5_IJNSA_ILi2EEESC_SC_EEENS5_IJSC_NSA_ILi0EEESY_EEEEENS5_IJNS4_10UnderscoreES11_S11_EEEEENS4_13SM90_TMA_LOADENS4_14ComposedLayoutINS4_7SwizzleILi2ELi4ELi3EEENS4_18smem_ptr_flag_bitsILi16EEENSV_INS5_IJNSA_ILi8EEESI_EEENS5_IJSI_SC_EEEEEEEvNS4_8identityENS4_23SM90_TMA_LOAD_MULTICASTES1E_vS1F_EENS_8epilogue10collective6detail29Sm90TmaWarpSpecializedAdapterINS1J_15DefaultEpilogueISK_SL_SL_NS1I_6thread17LinearCombinationISK_Li1EffLNS1N_9ScaleType4KindE0ELNS_15FloatRoundStyleE2ESK_EENS1_15EpilogueDefaultEEEEEvvEEEEvNT_6ParamsE)
	.align		4
        /*000c*/ 	.word	index@(__assertfail)
	.align		4
        /*0010*/ 	.word	0x00000000
	.align		4
        /*0014*/ 	.word	0xfffffffe
	.align		4
        /*0018*/ 	.word	0x00000000
	.align		4
        /*001c*/ 	.word	0xfffffffd
	.align		4
        /*0020*/ 	.word	0x00000000
	.align		4
        /*0024*/ 	.word	0xfffffffc


//--------------------- .nv.constant4             --------------------------
	.section	.nv.constant4,"a",@progbits
	.align	8
	.align		8
.nv.constant4:
        /*0000*/ 	.dword	__assertfail
	.align		8
        /*0008*/ 	.dword	__unnamed_1
	.align		8
        /*0010*/ 	.dword	_ZN40_INTERNAL_faae5813_4_k_cu_dce05fa4_240014cuda3std3__45__cpo5beginE
	.align		8
        /*0018*/ 	.dword	_ZN40_INTERNAL_faae5813_4_k_cu_dce05fa4_240014cuda3std3__45__cpo3endE
	.align		8
        /*0020*/ 	.dword	_ZN40_INTERNAL_faae5813_4_k_cu_dce05fa4_240014cuda3std3__45__cpo6cbeginE
	.align		8
        /*0028*/ 	.dword	_ZN40_INTERNAL_faae5813_4_k_cu_dce05fa4_240014cuda3std3__45__cpo4cendE
	.align		8
        /*0030*/ 	.dword	_ZN40_INTERNAL_faae5813_4_k_cu_dce05fa4_240014cuda3std3__442_GLOBAL__N__faae5813_4_k_cu_dce05fa4_240016ignoreE
	.align		8
        /*0038*/ 	.dword	_ZN40_INTERNAL_faae5813_4_k_cu_dce05fa4_240014cuda3std3__419piecewise_constructE
	.align		8
        /*0040*/ 	.dword	_ZN40_INTERNAL_faae5813_4_k_cu_dce05fa4_240014cuda3std3__48in_placeE
	.align		8
        /*0048*/ 	.dword	_ZN40_INTERNAL_faae5813_4_k_cu_dce05fa4_240014cuda3std6ranges3__45__cpo4swapE
	.align		8
        /*0050*/ 	.dword	_ZN40_INTERNAL_faae5813_4_k_cu_dce05fa4_240014cuda3std6ranges3__45__cpo9iter_moveE
	.align		8
        /*0058*/ 	.dword	_ZN40_INTERNAL_faae5813_4_k_cu_dce05fa4_240014cute7productE
	.align		8
        /*0060*/ 	.dword	_ZN40_INTERNAL_faae5813_4_k_cu_dce05fa4_240014cute1_E
	.align		8
        /*0068*/ 	.dword	$str$22
	.align		8
        /*0070*/ 	.dword	$str$23


//--------------------- .text._ZN7cutlass13device_kernelINS_4gemm6kernel13GemmUniversalIN4cute5tupleIJiiiiEEENS1_10collective13CollectiveMmaINS1_34MainloopSm90TmaGmmaWarpSpecializedILi9ENS5_IJNS4_1CILi4EEENSA_ILi1EEESC_EEENS1_35KernelTmaWarpSpecializedCooperativeEEENS5_IJNSA_ILi256EEENSA_ILi128EEENSA_ILi32EEEEEENS_10bfloat16_tENS5_IJlSC_lEEESK_SL_NS4_8TiledMMAINS4_8MMA_AtomIJNS4_4SM904GMMA28MMA_64x128x16_F32BF16BF16_SSILNSP_5MajorE0ELSR_0ELNSP_7ScaleInE1ELSS_1EEEEEENS4_6LayoutINS5_IJNSA_ILi2EEESC_SC_EEENS5_IJSC_NSA_ILi0EEESY_EEEEENS5_IJNS4_10UnderscoreES11_S11_EEEEENS4_13SM90_TMA_LOADENS4_14ComposedLayoutINS4_7SwizzleILi2ELi4ELi3EEENS4_18smem_ptr_flag_bitsILi16EEENSV_INS5_IJNSA_ILi8EEESI_EEENS5_IJSI_SC_EEEEEEEvNS4_8identityENS4_23SM90_TMA_LOAD_MULTICASTES1E_vS1F_EENS_8epilogue10collective6detail29Sm90TmaWarpSpecializedAdapterINS1J_15DefaultEpilogueISK_SL_SL_NS1I_6thread17LinearCombinationISK_Li1EffLNS1N_9ScaleType4KindE0ELNS_15FloatRoundStyleE2ESK_EENS1_15EpilogueDefaultEEEEEvvEEEEvNT_6ParamsE --------------------------
	.section	.text._ZN7cutlass13device_kernelINS_4gemm6kernel13GemmUniversalIN4cute5tupleIJiiiiEEENS1_10collective13CollectiveMmaINS1_34MainloopSm90TmaGmmaWarpSpecializedILi9ENS5_IJNS4_1CILi4EEENSA_ILi1EEESC_EEENS1_35KernelTmaWarpSpecializedCooperativeEEENS5_IJNSA_ILi256EEENSA_ILi128EEENSA_ILi32EEEEEENS_10bfloat16_tENS5_IJlSC_lEEESK_SL_NS4_8TiledMMAINS4_8MMA_AtomIJNS4_4SM904GMMA28MMA_64x128x16_F32BF16BF16_SSILNSP_5MajorE0ELSR_0ELNSP_7ScaleInE1ELSS_1EEEEEENS4_6LayoutINS5_IJNSA_ILi2EEESC_SC_EEENS5_IJSC_NSA_ILi0EEESY_EEEEENS5_IJNS4_10UnderscoreES11_S11_EEEEENS4_13SM90_TMA_LOADENS4_14ComposedLayoutINS4_7SwizzleILi2ELi4ELi3EEENS4_18smem_ptr_flag_bitsILi16EEENSV_INS5_IJNSA_ILi8EEESI_EEENS5_IJSI_SC_EEEEEEEvNS4_8identityENS4_23SM90_TMA_LOAD_MULTICASTES1E_vS1F_EENS_8epilogue10collective6detail29Sm90TmaWarpSpecializedAdapterINS1J_15DefaultEpilogueISK_SL_SL_NS1I_6thread17LinearCombinationISK_Li1EffLNS1N_9ScaleType4KindE0ELNS_15FloatRoundStyleE2ESK_EENS1_15EpilogueDefaultEEEEEvvEEEEvNT_6ParamsE,"ax",@progbits
	.align	128
.text._ZN7cutlass13device_kernelINS_4gemm6kernel13GemmUniversalIN4cute5tupleIJiiiiEEENS1_10collective13CollectiveMmaINS1_34MainloopSm90TmaGmmaWarpSpecializedILi9ENS5_IJNS4_1CILi4EEENSA_ILi1EEESC_EEENS1_35KernelTmaWarpSpecializedCooperativeEEENS5_IJNSA_ILi256EEENSA_ILi128EEENSA_ILi32EEEEEENS_10bfloat16_tENS5_IJlSC_lEEESK_SL_NS4_8TiledMMAINS4_8MMA_AtomIJNS4_4SM904GMMA28MMA_64x128x16_F32BF16BF16_SSILNSP_5MajorE0ELSR_0ELNSP_7ScaleInE1ELSS_1EEEEEENS4_6LayoutINS5_IJNSA_ILi2EEESC_SC_EEENS5_IJSC_NSA_ILi0EEESY_EEEEENS5_IJNS4_10UnderscoreES11_S11_EEEEENS4_13SM90_TMA_LOADENS4_14ComposedLayoutINS4_7SwizzleILi2ELi4ELi3EEENS4_18smem_ptr_flag_bitsILi16EEENSV_INS5_IJNSA_ILi8EEESI_EEENS5_IJSI_SC_EEEEEEEvNS4_8identityENS4_23SM90_TMA_LOAD_MULTICASTES1E_vS1F_EENS_8epilogue10collective6detail29Sm90TmaWarpSpecializedAdapterINS1J_15DefaultEpilogueISK_SL_SL_NS1I_6thread17LinearCombinationISK_Li1EffLNS1N_9ScaleType4KindE0ELNS_15FloatRoundStyleE2ESK_EENS1_15EpilogueDefaultEEEEEvvEEEEvNT_6ParamsE:
        .type           _ZN7cutlass13device_kernelINS_4gemm6kernel13GemmUniversalIN4cute5tupleIJiiiiEEENS1_10collective13CollectiveMmaINS1_34MainloopSm90TmaGmmaWarpSpecializedILi9ENS5_IJNS4_1CILi4EEENSA_ILi1EEESC_EEENS1_35KernelTmaWarpSpecializedCooperativeEEENS5_IJNSA_ILi256EEENSA_ILi128EEENSA_ILi32EEEEEENS_10bfloat16_tENS5_IJlSC_lEEESK_SL_NS4_8TiledMMAINS4_8MMA_AtomIJNS4_4SM904GMMA28MMA_64x128x16_F32BF16BF16_SSILNSP_5MajorE0ELSR_0ELNSP_7ScaleInE1ELSS_1EEEEEENS4_6LayoutINS5_IJNSA_ILi2EEESC_SC_EEENS5_IJSC_NSA_ILi0EEESY_EEEEENS5_IJNS4_10UnderscoreES11_S11_EEEEENS4_13SM90_TMA_LOADENS4_14ComposedLayoutINS4_7SwizzleILi2ELi4ELi3EEENS4_18smem_ptr_flag_bitsILi16EEENSV_INS5_IJNSA_ILi8EEESI_EEENS5_IJSI_SC_EEEEEEEvNS4_8identityENS4_23SM90_TMA_LOAD_MULTICASTES1E_vS1F_EENS_8epilogue10collective6detail29Sm90TmaWarpSpecializedAdapterINS1J_15DefaultEpilogueISK_SL_SL_NS1I_6thread17LinearCombinationISK_Li1EffLNS1N_9ScaleType4KindE0ELNS_15FloatRoundStyleE2ESK_EENS1_15EpilogueDefaultEEEEEvvEEEEvNT_6ParamsE,@function
        .size           _ZN7cutlass13device_kernelINS_4gemm6kernel13GemmUniversalIN4cute5tupleIJiiiiEEENS1_10collective13CollectiveMmaINS1_34MainloopSm90TmaGmmaWarpSpecializedILi9ENS5_IJNS4_1CILi4EEENSA_ILi1EEESC_EEENS1_35KernelTmaWarpSpecializedCooperativeEEENS5_IJNSA_ILi256EEENSA_ILi128EEENSA_ILi32EEEEEENS_10bfloat16_tENS5_IJlSC_lEEESK_SL_NS4_8TiledMMAINS4_8MMA_AtomIJNS4_4SM904GMMA28MMA_64x128x16_F32BF16BF16_SSILNSP_5MajorE0ELSR_0ELNSP_7ScaleInE1ELSS_1EEEEEENS4_6LayoutINS5_IJNSA_ILi2EEESC_SC_EEENS5_IJSC_NSA_ILi0EEESY_EEEEENS5_IJNS4_10UnderscoreES11_S11_EEEEENS4_13SM90_TMA_LOADENS4_14ComposedLayoutINS4_7SwizzleILi2ELi4ELi3EEENS4_18smem_ptr_flag_bitsILi16EEENSV_INS5_IJNSA_ILi8EEESI_EEENS5_IJSI_SC_EEEEEEEvNS4_8identityENS4_23SM90_TMA_LOAD_MULTICASTES1E_vS1F_EENS_8epilogue10collective6detail29Sm90TmaWarpSpecializedAdapterINS1J_15DefaultEpilogueISK_SL_SL_NS1I_6thread17LinearCombinationISK_Li1EffLNS1N_9ScaleType4KindE0ELNS_15FloatRoundStyleE2ESK_EENS1_15EpilogueDefaultEEEEEvvEEEEvNT_6ParamsE,(.L_x_336 - _ZN7cutlass13device_kernelINS_4gemm6kernel13GemmUniversalIN4cute5tupleIJiiiiEEENS1_10collective13CollectiveMmaINS1_34MainloopSm90TmaGmmaWarpSpecializedILi9ENS5_IJNS4_1CILi4EEENSA_ILi1EEESC_EEENS1_35KernelTmaWarpSpecializedCooperativeEEENS5_IJNSA_ILi256EEENSA_ILi128EEENSA_ILi32EEEEEENS_10bfloat16_tENS5_IJlSC_lEEESK_SL_NS4_8TiledMMAINS4_8MMA_AtomIJNS4_4SM904GMMA28MMA_64x128x16_F32BF16BF16_SSILNSP_5MajorE0ELSR_0ELNSP_7ScaleInE1ELSS_1EEEEEENS4_6LayoutINS5_IJNSA_ILi2EEESC_SC_EEENS5_IJSC_NSA_ILi0EEESY_EEEEENS5_IJNS4_10UnderscoreES11_S11_EEEEENS4_13SM90_TMA_LOADENS4_14ComposedLayoutINS4_7SwizzleILi2ELi4ELi3EEENS4_18smem_ptr_flag_bitsILi16EEENSV_INS5_IJNSA_ILi8EEESI_EEENS5_IJSI_SC_EEEEEEEvNS4_8identityENS4_23SM90_TMA_LOAD_MULTICASTES1E_vS1F_EENS_8epilogue10collective6detail29Sm90TmaWarpSpecializedAdapterINS1J_15DefaultEpilogueISK_SL_SL_NS1I_6thread17LinearCombinationISK_Li1EffLNS1N_9ScaleType4KindE0ELNS_15FloatRoundStyleE2ESK_EENS1_15EpilogueDefaultEEEEEvvEEEEvNT_6ParamsE)
        .other          _ZN7cutlass13device_kernelINS_4gemm6kernel13GemmUniversalIN4cute5tupleIJiiiiEEENS1_10collective13CollectiveMmaINS1_34MainloopSm90TmaGmmaWarpSpecializedILi9ENS5_IJNS4_1CILi4EEENSA_ILi1EEESC_EEENS1_35KernelTmaWarpSpecializedCooperativeEEENS5_IJNSA_ILi256EEENSA_ILi128EEENSA_ILi32EEEEEENS_10bfloat16_tENS5_IJlSC_lEEESK_SL_NS4_8TiledMMAINS4_8MMA_AtomIJNS4_4SM904GMMA28MMA_64x128x16_F32BF16BF16_SSILNSP_5MajorE0ELSR_0ELNSP_7ScaleInE1ELSS_1EEEEEENS4_6LayoutINS5_IJNSA_ILi2EEESC_SC_EEENS5_IJSC_NSA_ILi0EEESY_EEEEENS5_IJNS4_10UnderscoreES11_S11_EEEEENS4_13SM90_TMA_LOADENS4_14ComposedLayoutINS4_7SwizzleILi2ELi4ELi3EEENS4_18smem_ptr_flag_bitsILi16EEENSV_INS5_IJNSA_ILi8EEESI_EEENS5_IJSI_SC_EEEEEEEvNS4_8identityENS4_23SM90_TMA_LOAD_MULTICASTES1E_vS1F_EENS_8epilogue10collective6detail29Sm90TmaWarpSpecializedAdapterINS1J_15DefaultEpilogueISK_SL_SL_NS1I_6thread17LinearCombinationISK_Li1EffLNS1N_9ScaleType4KindE0ELNS_15FloatRoundStyleE2ESK_EENS1_15EpilogueDefaultEEEEEvvEEEEvNT_6ParamsE,@"STO_CUDA_ENTRY STV_DEFAULT"
_ZN7cutlass13device_kernelINS_4gemm6kernel13GemmUniversalIN4cute5tupleIJiiiiEEENS1_10collective13CollectiveMmaINS1_34MainloopSm90TmaGmmaWarpSpecializedILi9ENS5_IJNS4_1CILi4EEENSA_ILi1EEESC_EEENS1_35KernelTmaWarpSpecializedCooperativeEEENS5_IJNSA_ILi256EEENSA_ILi128EEENSA_ILi32EEEEEENS_10bfloat16_tENS5_IJlSC_lEEESK_SL_NS4_8TiledMMAINS4_8MMA_AtomIJNS4_4SM904GMMA28MMA_64x128x16_F32BF16BF16_SSILNSP_5MajorE0ELSR_0ELNSP_7ScaleInE1ELSS_1EEEEEENS4_6LayoutINS5_IJNSA_ILi2EEESC_SC_EEENS5_IJSC_NSA_ILi0EEESY_EEEEENS5_IJNS4_10UnderscoreES11_S11_EEEEENS4_13SM90_TMA_LOADENS4_14ComposedLayoutINS4_7SwizzleILi2ELi4ELi3EEENS4_18smem_ptr_flag_bitsILi16EEENSV_INS5_IJNSA_ILi8EEESI_EEENS5_IJSI_SC_EEEEEEEvNS4_8identityENS4_23SM90_TMA_LOAD_MULTICASTES1E_vS1F_EENS_8epilogue10collective6detail29Sm90TmaWarpSpecializedAdapterINS1J_15DefaultEpilogueISK_SL_SL_NS1I_6thread17LinearCombinationISK_Li1EffLNS1N_9ScaleType4KindE0ELNS_15FloatRoundStyleE2ESK_EENS1_15EpilogueDefaultEEEEEvvEEEEvNT_6ParamsE:
[----:B------:R-:W0:Y:S01]  /*0000*/  LDC R1, c[0x0][0x28] ;  /* 0x00000a00ff017b82 */ /* 0x000e220000000800 */
[----:B------:R-:W1:Y:S01]  /*0010*/  S2R R18, SR_TID.X ;  /* 0x0000000000127919 */ /* 0x000e620000002100 */
[----:B------:R-:W-:Y:S01]  /*0020*/  ELECT P0, URZ, PT ;  /* 0x00000000003f782f */ /* 0x000fe20003800000 */
[----:B------:R-:W-:Y:S01]  /*0030*/  BSSY B0, `(.L_x_0) ;  /* 0x000000f000007945 */ /* 0x000fe20003800000 */
[--C-:B-1----:R-:W-:Y:S02]  /*0040*/  SHF.R.U32.HI R0, RZ, 0x5, R18.reuse ;  /* 0x00000005ff007819 */ /* 0x102fe40000011612 */
[----:B------:R-:W-:-:S03]  /*0050*/  SHF.R.U32.HI R3, RZ, 0x7, R18 ;  /* 0x00000007ff037819 */ /* 0x000fc60000011612 */
[----:B------:R-:W1:Y:S04]  /*0060*/  SHFL.IDX PT, R2, R0, RZ, 0x1f ;  /* 0x00001fff00027589 */ /* 0x000e6800000e0000 */
[----:B------:R2:W3:Y:S01]  /*0070*/  SHFL.IDX PT, R5, R3, RZ, 0x1f ;  /* 0x00001fff03057589 */ /* 0x0004e200000e0000 */
[----:B-1----:R-:W-:-:S13]  /*0080*/  ISETP.NE.OR P0, PT, R2, RZ, !P0 ;  /* 0x000000ff0200720c */ /* 0x002fda0004705670 */
[----:B0-23--:R-:W-:Y:S05]  /*0090*/  @P0 BRA `(.L_x_1) ;  /* 0x0000000000200947 */ /* 0x00dfea0003800000 */
[----:B------:R-:W-:Y:S02]  /*00a0*/  ULDC.64 UR4, c[0x0][0x198] ;  /* 0x0000660000047ab9 */ /* 0x000fe40000000a00 */
[----:B------:R-:W-:Y:S02]  /*00b0*/  UIADD3 UR6, UP0, UR4, 0xf0, URZ ;  /* 0x000000f004067890 */ /* 0x000fe4000ff1e03f */
[----:B------:R-:W-:Y:S02]  /*00c0*/  UIADD3 UR4, UP1, UR4, 0x1f0, URZ ;  /* 0x000001f004047890 */ /* 0x000fe4000ff3e03f */
[----:B------:R-:W-:Y:S02]  /*00d0*/  UIADD3.X UR7, URZ, UR5, URZ, UP0, !UPT ;  /* 0x000000053f077290 */ /* 0x000fe400087fe43f */
[----:B------:R-:W-:-:S07]  /*00e0*/  UIADD3.X UR5, URZ, UR5, URZ, UP1, !UPT ;  /* 0x000000053f057290 */ /* 0x000fce0008ffe43f */
[----:B------:R0:W-:Y:S02]  /*00f0*/  UTMACCTL.PF [UR6] ;  /* 0x00000000060079b9 */ /* 0x0001e40008040000 */
[----:B------:R0:W-:Y:S02]  /*0100*/  UTMACCTL.PF [UR4] ;  /* 0x00000000040079b9 */ /* 0x0001e40008040000 */
[----:B0-----:R-:W-:Y:S01]  /*0110*/  NOP ;  /* 0x0000000000007918 */ /* 0x001fe20000000000 */
.L_x_1:
[----:B------:R-:W-:Y:S05]  /*0120*/  BSYNC B0 ;  /* 0x0000000000007941 */ /* 0x000fea0003800000 */
.L_x_0:
[----:B------:R-:W0:Y:S02]  /*0130*/  SHFL.IDX PT, R3, R0, RZ, 0x1f ;  /* 0x00001fff00037589 */ /* 0x000e2400000e0000 */
[----:B0-----:R-:W-:-:S13]  /*0140*/  ISETP.NE.AND P0, PT, R3, RZ, PT ;  /* 0x000000ff0300720c */ /* 0x001fda0003f05270 */
[----:B------:R-:W-:Y:S05]  /*0150*/  @P0 BRA `(.L_x_2) ;  /* 0x00000000008c0947 */ /* 0x000fea0003800000 */
[----:B------:R-:W-:Y:S01]  /*0160*/  ELECT P0, URZ, PT ;  /* 0x00000000003f782f */ /* 0x000fe20003800000 */
[----:B------:R-:W-:-:S12]  /*0170*/  BSSY B0, `(.L_x_2) ;  /* 0x0000021000007945 */ /* 0x000fd80003800000 */
[----:B------:R-:W-:Y:S05]  /*0180*/  @!P0 BRA `(.L_x_3) ;  /* 0x00000000007c8947 */ /* 0x000fea0003800000 */
[----:B------:R-:W0:Y:S01]  /*0190*/  S2UR UR8, SR_CgaCtaId ;  /* 0x00000000000879c3 */ /* 0x000e220000008800 */
[----:B------:R-:W-:Y:S01]  /*01a0*/  UMOV UR4, 0x400 ;  /* 0x0000040000047882 */ /* 0x000fe20000000000 */
[----:B------:R-:W-:Y:S01]  /*01b0*/  UMOV UR5, 0x1 ;  /* 0x0000000100057882 */ /* 0x000fe20000000000 */
[----:B------:R-:W-:Y:S02]  /*01c0*/  UMOV UR6, 0x8 ;  /* 0x0000000800067882 */ /* 0x000fe40000000000 */
[----:B------:R-:W-:-:S04]  /*01d0*/  UIADD3 UR6, -UR6, 0x100000, URZ ;  /* 0x0010000006067890 */ /* 0x000fc8000fffe13f */
[----:B------:R-:W-:Y:S02]  /*01e0*/  USHF.L.U32 UR7, UR6, 0xb, URZ ;  /* 0x0000000b06077899 */ /* 0x000fe4000800063f */
[----:B------:R-:W-:Y:S02]  /*01f0*/  USHF.L.U32 UR6, UR6, 0x1, URZ ;  /* 0x0000000106067899 */ /* 0x000fe4000800063f */
[----:B0-----:R-:W-:Y:S02]  /*0200*/  ULEA UR8, UR8, UR4, 0x18 ;  /* 0x0000000408087291 */ /* 0x001fe4000f8ec03f */
[----:B------:R-:W-:-:S04]  /*0210*/  UIADD3 UR4, -UR5, 0x100000, URZ ;  /* 0x0010000005047890 */ /* 0x000fc8000fffe13f */
[----:B------:R-:W-:Y:S02]  /*0220*/  USHF.L.U32 UR5, UR4, 0xb, URZ ;  /* 0x0000000b04057899 */ /* 0x000fe4000800063f */
[----:B------:R-:W-:Y:S01]  /*0230*/  USHF.L.U32 UR4, UR4, 0x1, URZ ;  /* 0x0000000104047899 */ /* 0x000fe2000800063f */
[----:B------:R-:W0:Y:S11]  /*0240*/  FENCE.VIEW.ASYNC.S ;  /* 0x00000000000073c6 */ /* 0x000e360000000000 */
[----:B0-----:R0:W1:Y:S01]  /*0250*/  SYNCS.EXCH.64 URZ, [UR8], UR4 ;  /* 0x00000004083f75b2 */ /* 0x0010620008000100 */
[----:B------:R0:W2:Y:S01]  /*0260*/  SYNCS.EXCH.64 URZ, [UR8+0x48], UR6 ;  /* 0x00004806083f75b2 */ /* 0x0000a20008000100 */
[----:B------:R0:W3:Y:S01]  /*0270*/  SYNCS.EXCH.64 URZ, [UR8+0x8], UR4 ;  /* 0x00000804083f75b2 */ /* 0x0000e20008000100 */
[----:B------:R0:W4:Y:S01]  /*0280*/  SYNCS.EXCH.64 URZ, [UR8+0x50], UR6 ;  /* 0x00005006083f75b2 */ /* 0x0001220008000100 */
[----:B------:R0:W0:Y:S01]  /*0290*/  SYNCS.EXCH.64 URZ, [UR8+0x10], UR4 ;  /* 0x00001004083f75b2 */ /* 0x0000220008000100 */
        /* <DEDUP_REMOVED lines=13> */
[----:B------:R-:W-:Y:S01]  /*0370*/  NOP ;  /* 0x0000000000007918 */ /* 0x000fe20000000000 */
.L_x_3:
[----:B0-----:R-:W-:Y:S05]  /*0380*/  BSYNC B0 ;  /* 0x0000000000007941 */ /* 0x001fea0003800000 */
.L_x_2:
[----:B------:R-:W-:Y:S01]  /*0390*/  SHF.R.S32.HI R7, RZ, 0x1f, R18 ;  /* 0x0000001fff077819 */ /* 0x000fe20000011412 */
[----:B------:R-:W0:Y:S01]  /*03a0*/  SHFL.IDX PT, R0, R0, RZ, 0x1f ;  /* 0x00001fff00007589 */ /* 0x000e2200000e0000 */
[----:B------:R-:W5:Y:S01]  /*03b0*/  S2UR UR8, SR_CTAID.X ;  /* 0x00000000000879c3 */ /* 0x000f620000002500 */
[----:B------:R-:W-:Y:S02]  /*03c0*/  ELECT P0, URZ, PT ;  /* 0x00000000003f782f */ /* 0x000fe40003800000 */
[----:B------:R-:W-:Y:S01]  /*03d0*/  LEA.HI R7, R7, R18, RZ, 0x7 ;  /* 0x0000001207077211 */ /* 0x000fe200078f38ff */
[----:B------:R-:W1:Y:S01]  /*03e0*/  S2R R4, SR_CTAID.Y ;  /* 0x0000000000047919 */ /* 0x000e620000002600 */
[----:B------:R-:W-:Y:S01]  /*03f0*/  SHF.R.S32.HI R8, RZ, 0x1f, R3 ;  /* 0x0000001fff087819 */ /* 0x000fe20000011403 */
[----:B------:R-:W-:Y:S01]  /*0400*/  ULDC UR4, c[0x0][0x150] ;  /* 0x0000540000047ab9 */ /* 0x000fe20000000800 */
[----:B------:R-:W-:Y:S01]  /*0410*/  LOP3.LUT R7, R7, 0xffffff80, RZ, 0xc0, !PT ;  /* 0xffffff8007077812 */ /* 0x000fe200078ec0ff */
[----:B------:R-:W-:Y:S01]  /*0420*/  NOP ;  /* 0x0000000000007918 */ /* 0x000fe20000000000 */
[----:B------:R-:W-:Y:S01]  /*0430*/  LEA.HI R8, R8, R3, RZ, 0x2 ;  /* 0x0000000308087211 */ /* 0x000fe200078f10ff */
[----:B------:R-:W2:Y:S01]  /*0440*/  LDC R10, c[0x0][0x144] ;  /* 0x00005100ff0a7b82 */ /* 0x000ea20000000800 */
[----:B------:R-:W-:Y:S01]  /*0450*/  NOP ;  /* 0x0000000000007918 */ /* 0x000fe20000000000 */
[----:B------:R-:W-:Y:S01]  /*0460*/  IMAD.IADD R6, R18, 0x1, -R7 ;  /* 0x0000000112067824 */ /* 0x000fe200078e0a07 */
[----:B------:R-:W-:Y:S01]  /*0470*/  LOP3.LUT R8, R8, 0x3ffffffc, RZ, 0xc0, !PT ;  /* 0x3ffffffc08087812 */ /* 0x000fe200078ec0ff */
[----:B------:R-:W-:Y:S01]  /*0480*/  IMAD.MOV.U32 R22, RZ, RZ, 0x1 ;  /* 0x00000001ff167424 */ /* 0x000fe200078e00ff */
[----:B------:R-:W-:-:S02]  /*0490*/  ISETP.NE.AND P3, PT, R5, RZ, PT ;  /* 0x000000ff0500720c */ /* 0x000fc40003f65270 */
[----:B------:R-:W-:Y:S01]  /*04a0*/  SHF.R.S32.HI R7, RZ, 0x1f, R6 ;  /* 0x0000001fff077819 */ /* 0x000fe20000011406 */
[----:B------:R-:W-:Y:S01]  /*04b0*/  IMAD.IADD R8, R3, 0x1, -R8 ;  /* 0x0000000103087824 */ /* 0x000fe200078e0a08 */
[----:B------:R-:W3:Y:S02]  /*04c0*/  LDC R12, c[0x0][0x140] ;  /* 0x00005000ff0c7b82 */ /* 0x000ee40000000800 */
[----:B------:R-:W-:Y:S02]  /*04d0*/  LEA.HI R7, R7, R6, RZ, 0x3 ;  /* 0x0000000607077211 */ /* 0x000fe400078f18ff */
[----:B0-----:R-:W-:Y:S02]  /*04e0*/  ISETP.NE.OR P0, PT, R0, RZ, !P0 ;  /* 0x000000ff0000720c */ /* 0x001fe40004705670 */
[--C-:B------:R-:W-:Y:S02]  /*04f0*/  SHF.R.S32.HI R0, RZ, 0x3, R7.reuse ;  /* 0x00000003ff007819 */ /* 0x100fe40000011407 */
[----:B------:R-:W-:-:S02]  /*0500*/  SHF.R.S32.HI R7, RZ, 0x1f, R7 ;  /* 0x0000001fff077819 */ /* 0x000fc40000011407 */
[----:B-----5:R-:W-:Y:S02]  /*0510*/  I2FP.F32.U32 R9, UR8 ;  /* 0x0000000800097c45 */ /* 0x020fe40008201000 */
[----:B------:R-:W-:-:S03]  /*0520*/  LEA.HI R7, R7, R0, RZ, 0x2 ;  /* 0x0000000007077211 */ /* 0x000fc600078f10ff */
[----:B------:R-:W-:Y:S01]  /*0530*/  FMUL R9, R9, UR4 ;  /* 0x0000000409097c20 */ /* 0x000fe20008400000 */
[----:B------:R-:W-:Y:S01]  /*0540*/  LOP3.LUT R7, R7, 0xfffffffc, RZ, 0xc0, !PT ;  /* 0xfffffffc07077812 */ /* 0x000fe200078ec0ff */
[----:B------:R-:W-:Y:S01]  /*0550*/  VOTEU.ALL UP0, P0 ;  /* 0x00000000003f7886 */ /* 0x000fe20000000000 */
[----:B-1----:R-:W-:Y:S01]  /*0560*/  I2FP.F32.U32 R11, R4 ;  /* 0x00000004000b7245 */ /* 0x002fe20000201000 */
[----:B------:R-:W-:Y:S01]  /*0570*/  ULDC UR4, c[0x0][0x154] ;  /* 0x0000550000047ab9 */ /* 0x000fe20000000800 */
[----:B------:R-:W-:Y:S01]  /*0580*/  VOTEU.ALL UP1, P0 ;  /* 0x00000000003f7886 */ /* 0x000fe20000020000 */
[----:B------:R-:W-:Y:S01]  /*0590*/  IMAD.IADD R7, R0, 0x1, -R7 ;  /* 0x0000000100077824 */ /* 0x000fe200078e0a07 */
[----:B------:R-:W0:Y:S01]  /*05a0*/  F2I.U32.TRUNC.NTZ R9, R9 ;  /* 0x0000000900097305 */ /* 0x000e22000020f000 */
[----:B------:R-:W1:Y:S01]  /*05b0*/  @!UP0 S2UR UR7, SR_CgaCtaId ;  /* 0x00000000000789c3 */ /* 0x000e620000008800 */
[----:B------:R-:W-:Y:S01]  /*05c0*/  @!UP0 UMOV UR6, 0x400 ;  /* 0x0000040000068882 */ /* 0x000fe20000000000 */
[----:B------:R-:W-:Y:S01]  /*05d0*/  IMAD R8, R8, 0x4, R7 ;  /* 0x0000000408087824 */ /* 0x000fe200078e0207 */
[----:B---3--:R-:W-:-:S04]  /*05e0*/  ISETP.EQ.U32.AND P2, PT, R12, 0x1, PT ;  /* 0x000000010c00780c */ /* 0x008fc80003f42070 */
[----:B------:R-:W-:-:S04]  /*05f0*/  SHF.R.S32.HI R3, RZ, 0x1f, R8 ;  /* 0x0000001fff037819 */ /* 0x000fc80000011408 */
[----:B------:R-:W-:Y:S01]  /*0600*/  LEA.HI R0, R3, R8, RZ, 0x2 ;  /* 0x0000000803007211 */ /* 0x000fe200078f10ff */
[----:B0-----:R-:W-:-:S03]  /*0610*/  IMAD.MOV R7, RZ, RZ, -R9 ;  /* 0x000000ffff077224 */ /* 0x001fc600078e0a09 */
[----:B------:R-:W-:Y:S01]  /*0620*/  LOP3.LUT R9, R0, 0xfffffffc, RZ, 0xc0, !PT ;  /* 0xfffffffc00097812 */ /* 0x000fe200078ec0ff */
[----:B--2---:R-:W-:Y:S02]  /*0630*/  IMAD R3, R10, R7, UR8 ;  /* 0x000000080a037e24 */ /* 0x004fe4000f8e0207 */
[----:B------:R-:W-:Y:S02]  /*0640*/  FMUL R10, R11, UR4 ;  /* 0x000000040b0a7c20 */ /* 0x000fe40008400000 */
[C---:B------:R-:W-:Y:S01]  /*0650*/  IMAD.IADD R0, R8.reuse, 0x1, -R9 ;  /* 0x0000000108007824 */ /* 0x040fe200078e0a09 */
[----:B------:R-:W0:Y:S01]  /*0660*/  LDC R7, c[0x0][0x148] ;  /* 0x00005200ff077b82 */ /* 0x000e220000000800 */
[----:B------:R-:W-:Y:S01]  /*0670*/  SHF.R.S32.HI R9, RZ, 0x1f, R2 ;  /* 0x0000001fff097819 */ /* 0x000fe20000011402 */
[----:B------:R-:W-:Y:S01]  /*0680*/  IMAD.SHL.U32 R11, R8, 0x4, RZ ;  /* 0x00000004080b7824 */ /* 0x000fe200078e00ff */
[----:B------:R-:W-:Y:S01]  /*0690*/  UMOV UR4, 0x20 ;  /* 0x0000002000047882 */ /* 0x000fe20000000000 */
[----:B------:R-:W-:Y:S01]  /*06a0*/  ISETP.NE.AND P4, PT, R0, R3, PT ;  /* 0x000000030000720c */ /* 0x000fe20003f85270 */
[----:B------:R-:W2:Y:S01]  /*06b0*/  F2I.U32.TRUNC.NTZ R10, R10 ;  /* 0x0000000a000a7305 */ /* 0x000ea2000020f000 */
[----:B------:R-:W-:Y:S01]  /*06c0*/  LEA.HI R9, R9, R2, RZ, 0x2 ;  /* 0x0000000209097211 */ /* 0x000fe200078f10ff */
[----:B------:R-:W-:-:S04]  /*06d0*/  @!UP0 UIADD3 UR4, -UR4, 0x100000, URZ ;  /* 0x0010000004048890 */ /* 0x000fc8000fffe13f */
[----:B------:R-:W-:Y:S02]  /*06e0*/  @!UP0 USHF.L.U32 UR5, UR4, 0xb, URZ ;  /* 0x0000000b04058899 */ /* 0x000fe4000800063f */
[----:B------:R-:W-:Y:S01]  /*06f0*/  @!UP0 USHF.L.U32 UR4, UR4, 0x1, URZ ;  /* 0x0000000104048899 */ /* 0x000fe2000800063f */
[----:B------:R-:W-:Y:S01]  /*0700*/  LOP3.LUT R152, R8, 0xc, R11, 0x78, !PT ;  /* 0x0000000c08987812 */ /* 0x000fe200078e780b */
[----:B-1----:R-:W-:Y:S01]  /*0710*/  @!UP0 ULEA UR6, UR7, UR6, 0x18 ;  /* 0x0000000607068291 */ /* 0x002fe2000f8ec03f */
[----:B------:R-:W-:Y:S01]  /*0720*/  LOP3.LUT R9, R9, 0xfffffffc, RZ, 0xc0, !PT ;  /* 0xfffffffc09097812 */ /* 0x000fe200078ec0ff */
[----:B------:R-:W-:Y:S01]  /*0730*/  VOTEU.ALL UP0, P0 ;  /* 0x00000000003f7886 */ /* 0x000fe20000000000 */
[----:B------:R-:W-:Y:S01]  /*0740*/  LOP3.LUT P0, RZ, R6, 0x7, RZ, 0xc0, !PT ;  /* 0x0000000706ff7812 */ /* 0x000fe2000780c0ff */
[----:B------:R-:W-:Y:S02]  /*0750*/  VIADD R6, R5, 0xffffffff ;  /* 0xffffffff05067836 */ /* 0x000fe40000000000 */
[----:B------:R-:W-:Y:S01]  /*0760*/  IMAD.IADD R0, R2, 0x1, -R9 ;  /* 0x0000000102007824 */ /* 0x000fe200078e0a09 */
[----:B------:R-:W-:-:S02]  /*0770*/  ISETP.LT.U32.AND P0, PT, R152, 0x4, !P0 ;  /* 0x000000049800780c */ /* 0x000fc40004701070 */
[----:B------:R-:W-:Y:S01]  /*0780*/  @P4 SHF.R.S32.HI R9, RZ, 0x1f, R152 ;  /* 0x0000001fff094819 */ /* 0x000fe20000011498 */
[----:B--2---:R-:W-:Y:S01]  /*0790*/  IMAD.MOV R24, RZ, RZ, -R10 ;  /* 0x000000ffff187224 */ /* 0x004fe200078e0a0a */
[C---:B------:R-:W-:Y:S01]  /*07a0*/  ISETP.NE.AND P1, PT, R0.reuse, 0x3, PT ;  /* 0x000000030000780c */ /* 0x040fe20003f25270 */
[----:B------:R-:W1:Y:S02]  /*07b0*/  FENCE.VIEW.ASYNC.S ;  /* 0x00000000000073c6 */ /* 0x000e640000000000 */
[----:B-1----:R1:W2:Y:S01]  /*07c0*/  @!UP0 SYNCS.EXCH.64 URZ, [UR6+0xa0], UR4 ;  /* 0x0000a004063f85b2 */ /* 0x0022a20008000100 */
[----:B------:R-:W-:Y:S01]  /*07d0*/  @P4 LEA.HI R9, R9, R152, RZ, 0x2 ;  /* 0x0000009809094211 */ /* 0x000fe200078f10ff */
[----:B0-----:R-:W-:Y:S01]  /*07e0*/  IMAD R2, R7, R24, R4 ;  /* 0x0000001807027224 */ /* 0x001fe200078e0204 */
[----:B------:R-:W-:Y:S02]  /*07f0*/  ISETP.EQ.OR P1, PT, R0, RZ, !P1 ;  /* 0x000000ff0000720c */ /* 0x000fe40004f22670 */
[----:B------:R-:W-:-:S02]  /*0800*/  @P4 SHF.R.S32.HI R9, RZ, 0x2, R9 ;  /* 0x00000002ff094819 */ /* 0x000fc40000011409 */
[----:B------:R-:W-:Y:S02]  /*0810*/  ISETP.EQ.AND P1, PT, R5, RZ, P1 ;  /* 0x000000ff0500720c */ /* 0x000fe40000f22270 */
[----:B------:R-:W-:Y:S02]  /*0820*/  @P4 ISETP.NE.AND P5, PT, R9, R2, PT ;  /* 0x000000020900420c */ /* 0x000fe40003fa5270 */
[----:B------:R-:W-:Y:S02]  /*0830*/  ISETP.GE.U32.AND P6, PT, R6, 0x2, PT ;  /* 0x000000020600780c */ /* 0x000fe40003fc6070 */
[----:B------:R-:W-:Y:S02]  /*0840*/  SEL R9, RZ, 0x1, !P0 ;  /* 0x00000001ff097807 */ /* 0x000fe40004000000 */
[----:B------:R-:W-:Y:S01]  /*0850*/  @P4 SEL R22, RZ, 0x1, P5 ;  /* 0x00000001ff164807 */ /* 0x000fe20002800000 */
[----:B------:R1:W0:Y:S01]  /*0860*/  @!UP1 SYNCS.EXCH.64 URZ, [UR6+0xa8], UR4 ;  /* 0x0000a804063f95b2 */ /* 0x0002220008000100 */
[----:B------:R-:W-:Y:S01]  /*0870*/  SEL R19, RZ, 0x1, !P1 ;  /* 0x00000001ff137807 */ /* 0x000fe20004800000 */
[----:B------:R-:W-:Y:S01]  /*0880*/  NOP ;  /* 0x0000000000007918 */ /* 0x000fe20000000000 */
[----:B------:R-:W-:-:S02]  /*0890*/  LOP3.LUT R22, R22, R9, RZ, 0xc0, !PT ;  /* 0x0000000916167212 */ /* 0x000fc400078ec0ff */
[----:B------:R-:W-:Y:S01]  /*08a0*/  SEL R19, R19, 0x2, P6 ;  /* 0x0000000213137807 */ /* 0x000fe20003000000 */
[----:B-12---:R-:W-:Y:S06]  /*08b0*/  @!P2 BRA `(.L_x_4) ;  /* 0x000000000008a947 */ /* 0x006fec0003800000 */
[----:B0---4-:R-:W-:Y:S01]  /*08c0*/  UCGABAR_ARV ;  /* 0x00000000000079c7 */ /* 0x011fe20008000000 */
[----:B------:R-:W-:Y:S05]  /*08d0*/  BRA `(.L_x_5) ;  /* 0x0000000000047947 */ /* 0x000fea0003800000 */
.L_x_4:
[----:B0---4-:R-:W-:Y:S01]  /*08e0*/  NOP ;  /* 0x0000000000007918 */ /* 0x011fe20000000000 */
.L_x_5:
[----:B------:R-:W0:Y:S01]  /*08f0*/  LDC R2, c[0x0][0x65c] ;  /* 0x00019700ff027b82 */ /* 0x000e220000000800 */
[----:B------:R-:W-:Y:S02]  /*0900*/  IMAD.U32 R8, RZ, RZ, UR8 ;  /* 0x00000008ff087e24 */ /* 0x000fe4000f8e00ff */
[----:B------:R-:W-:Y:S01]  /*0910*/  IMAD.MOV.U32 R9, RZ, RZ, RZ ;  /* 0x000000ffff097224 */ /* 0x000fe200078e00ff */
[----:B0-----:R-:W-:-:S04]  /*0920*/  ISETP.NE.AND P1, PT, R2, 0x1, PT ;  /* 0x000000010200780c */ /* 0x001fc80003f25270 */
[----:B------:R-:W-:-:S09]  /*0930*/  P2R R5, PR, RZ, 0x2 ;  /* 0x00000002ff057803 */ /* 0x000fd20000000000 */
[----:B------:R-:W0:Y:S01]  /*0940*/  @P1 LDC R17, c[0x0][0x10] ;  /* 0x00000400ff111b82 */ /* 0x000e220000000800 */
[----:B------:R-:W-:Y:S01]  /*0950*/  @P1 IMAD.MOV.U32 R5, RZ, RZ, RZ ;  /* 0x000000ffff051224 */ /* 0x000fe200078e00ff */
[----:B------:R-:W-:-:S06]  /*0960*/  @P1 MOV R13, RZ ;  /* 0x000000ff000d1202 */ /* 0x000fcc0000000f00 */
[----:B------:R-:W1:Y:S01]  /*0970*/  @!P1 LDC R11, c[0x0][0xc] ;  /* 0x00000300ff0b9b82 */ /* 0x000e620000000800 */
[----:B0-----:R-:W-:-:S04]  /*0980*/  @P1 IMAD.WIDE.U32 R16, R17, UR8, R4 ;  /* 0x0000000811101c25 */ /* 0x001fc8000f8e0004 */
[----:B------:R-:W-:Y:S02]  /*0990*/  @P1 IMAD.IADD R17, R17, 0x1, R13 ;  /* 0x0000000111111824 */ /* 0x000fe400078e020d */
[----:B-1----:R-:W-:-:S04]  /*09a0*/  @!P1 IMAD.WIDE.U32 R8, R4, R11, R8 ;  /* 0x0000000b04089225 */ /* 0x002fc800078e0008 */
[----:B------:R-:W-:Y:S02]  /*09b0*/  @!P1 IMAD.MOV.U32 R16, RZ, RZ, R8 ;  /* 0x000000ffff109224 */ /* 0x000fe400078e0008 */
[----:B------:R-:W-:Y:S01]  /*09c0*/  @!P1 IMAD.MOV.U32 R17, RZ, RZ, R9 ;  /* 0x000000ffff119224 */ /* 0x000fe200078e0009 */
[----:B------:R-:W-:Y:S06]  /*09d0*/  @!P2 BRA `(.L_x_6) ;  /* 0x00000000000ca947 */ /* 0x000fec0003800000 */
[----:B------:R-:W-:Y:S01]  /*09e0*/  UCGABAR_WAIT ;  /* 0x0000000000007dc7 */ /* 0x000fe20008000000 */
[----:B------:R-:W-:Y:S01]  /*09f0*/  CCTL.IVALL ;  /* 0x00000000ff00798f */ /* 0x000fe20002000000 */
[----:B------:R-:W-:Y:S05]  /*0a00*/  BRA `(.L_x_7) ;  /* 0x0000000000047947 */ /* 0x000fea0003800000 */
.L_x_6:
[----:B------:R-:W-:Y:S06]  /*0a10*/  BAR.SYNC.DEFER_BLOCKING 0x0 ;  /* 0x0000000000007b1d */ /* 0x000fec0000010000 */
.L_x_7:
[----:B------:R-:W-:Y:S05]  /*0a20*/  @!P3 BRA `(.L_x_8) ;  /* 0x000000a000c4b947 */ /* 0x000fea0003800000 */
[----:B------:R-:W-:-:S13]  /*0a30*/  ISETP.GT.U32.AND P0, PT, R6, 0x1, PT ;  /* 0x000000010600780c */ /* 0x000fda0003f04070 */
[----:B------:R-:W-:Y:S05]  /*0a40*/  @P0 EXIT ;  /* 0x000000000000094d */ /* 0x000fea0003800000 */
[----:B------:R-:W-:Y:S01]  /*0a50*/  ULDC.64 UR4, c[0x0][0x650] ;  /* 0x0001940000047ab9 */ /* 0x000fe20000000a00 */
[----:B------:R-:W-:Y:S01]  /*0a60*/  PRMT R0, RZ, 0x7610, R0 ;  /* 0x00007610ff007816 */ /* 0x000fe20000000000 */
[----:B------:R-:W-:Y:S01]  /*0a70*/  IMAD.MOV.U32 R153, RZ, RZ, -0x1 ;  /* 0xffffffffff997424 */ /* 0x000fe200078e00ff */
[----:B------:R-:W-:Y:S01]  /*0a80*/  ISETP.GE.U32.AND P0, PT, R16, UR4, PT ;  /* 0x0000000410007c0c */ /* 0x000fe2000bf06070 */
[----:B------:R-:W-:Y:S02]  /*0a90*/  IMAD.MOV.U32 R154, RZ, RZ, -0x1 ;  /* 0xffffffffff9a7424 */ /* 0x000fe400078e00ff */
[----:B------:R-:W-:Y:S01]  /*0aa0*/  IMAD.MOV.U32 R23, RZ, RZ, -0x1 ;  /* 0xffffffffff177424 */ /* 0x000fe200078e00ff */
[----:B------:R-:W-:-:S13]  /*0ab0*/  ISETP.GE.U32.AND.EX P0, PT, R17, UR5, PT, P0 ;  /* 0x0000000511007c0c */ /* 0x000fda000bf06100 */
[----:B------:R-:W-:Y:S05]  /*0ac0*/  @P0 BRA `(.L_x_9) ;  /* 0x00000004002c0947 */ /* 0x000fea0003800000 */
[----:B------:R-:W0:Y:S01]  /*0ad0*/  LDC.64 R20, c[0x0][0x628] ;  /* 0x00018a00ff147b82 */ /* 0x000e220000000a00 */
[----:B------:R-:W-:Y:S02]  /*0ae0*/  IMAD.MOV.U32 R8, RZ, RZ, R16 ;  /* 0x000000ffff087224 */ /* 0x000fe400078e0010 */
[----:B------:R-:W-:-:S05]  /*0af0*/  IMAD.MOV.U32 R9, RZ, RZ, R17 ;  /* 0x000000ffff097224 */ /* 0x000fca00078e0011 */
[----:B------:R-:W1:Y:S08]  /*0b00*/  LDC R0, c[0x0][0x630] ;  /* 0x00018c00ff007b82 */ /* 0x000e700000000800 */
[----:B------:R-:W2:Y:S01]  /*0b10*/  LDC.64 R26, c[0x0][0x620] ;  /* 0x00018800ff1a7b82 */ /* 0x000ea20000000a00 */
[----:B0-----:R-:W-:-:S04]  /*0b20*/  ISETP.NE.U32.AND P0, PT, R20, RZ, PT ;  /* 0x000000ff1400720c */ /* 0x001fc80003f05070 */
[----:B------:R-:W-:-:S13]  /*0b30*/  ISETP.NE.AND.EX P0, PT, R21, RZ, PT, P0 ;  /* 0x000000ff1500720c */ /* 0x000fda0003f05300 */
[----:B-12---:R-:W-:Y:S05]  /*0b40*/  @!P0 BRA `(.L_x_10) ;  /* 0x0000000000288947 */ /* 0x006fea0003800000 */
[----:B------:R-:W0:Y:S02]  /*0b50*/  LDC R13, c[0x0][0x634] ;  /* 0x00018d00ff0d7b82 */ /* 0x000e240000000800 */
[----:B0-----:R-:W-:-:S05]  /*0b60*/  IADD3 R13, P0, R16, R13, RZ ;  /* 0x0000000d100d7210 */ /* 0x001fca0007f1e0ff */
[----:B------:R-:W-:-:S04]  /*0b70*/  IMAD.X R15, RZ, RZ, R17, P0 ;  /* 0x000000ffff0f7224 */ /* 0x000fc800000e0611 */
[----:B------:R-:W-:-:S04]  /*0b80*/  IMAD.WIDE.U32 R8, R15, R20, RZ ;  /* 0x000000140f087225 */ /* 0x000fc800078e00ff */
[----:B------:R-:W-:-:S04]  /*0b90*/  IMAD.WIDE.U32 R10, P0, R13, R21, R8 ;  /* 0x000000150d0a7225 */ /* 0x000fc80007800008 */
[----:B------:R-:W-:-:S04]  /*0ba0*/  IMAD.WIDE.U32 R8, R13, R20, RZ ;  /* 0x000000140d087225 */ /* 0x000fc800078e00ff */
[----:B------:R-:W-:Y:S01]  /*0bb0*/  IMAD.X R13, RZ, RZ, RZ, P0 ;  /* 0x000000ffff0d7224 */ /* 0x000fe200000e06ff */
[----:B------:R-:W-:Y:S01]  /*0bc0*/  IADD3 RZ, P0, R9, R10, RZ ;  /* 0x0000000a09ff7210 */ /* 0x000fe20007f1e0ff */
[----:B------:R-:W-:-:S04]  /*0bd0*/  IMAD.MOV.U32 R12, RZ, RZ, R11 ;  /* 0x000000ffff0c7224 */ /* 0x000fc800078e000b */
[----:B------:R-:W-:-:S08]  /*0be0*/  IMAD.WIDE.U32.X R8, R15, R21, R12, P0 ;  /* 0x000000150f087225 */ /* 0x000fd000000e040c */
.L_x_10:
[----:B------:R-:W0:Y:S01]  /*0bf0*/  LDC.64 R20, c[0x0][0x640] ;  /* 0x00019000ff147b82 */ /* 0x000e220000000a00 */
[--C-:B------:R-:W-:Y:S01]  /*0c00*/  SHF.R.U64 R28, R8, R0, R9.reuse ;  /* 0x00000000081c7219 */ /* 0x100fe20000001209 */
[----:B------:R-:W-:Y:S01]  /*0c10*/  IMAD R30, R7, R24, R4 ;  /* 0x00000018071e7224 */ /* 0x000fe200078e0204 */
[----:B------:R-:W-:Y:S01]  /*0c20*/  SHF.R.U32.HI R0, RZ, R0, R9 ;  /* 0x00000000ff007219 */ /* 0x000fe20000011609 */
[----:B------:R-:W-:Y:S01]  /*0c30*/  IMAD.MOV.U32 R23, RZ, RZ, 0x1 ;  /* 0x00000001ff177424 */ /* 0x000fe200078e00ff */
[----:B------:R-:W-:-:S03]  /*0c40*/  IADD3 R5, P0, RZ, -R28, RZ ;  /* 0x8000001cff057210 */ /* 0x000fc60007f1e0ff */
[----:B------:R-:W1:Y:S02]  /*0c50*/  LDC R6, c[0x0][0x618] ;  /* 0x00018600ff067b82 */ /* 0x000e640000000800 */
[----:B------:R-:W-:-:S04]  /*0c60*/  IMAD.X R9, RZ, RZ, ~R0, P0 ;  /* 0x000000ffff097224 */ /* 0x000fc800000e0e00 */
[-C--:B------:R-:W-:Y:S02]  /*0c70*/  IMAD R0, R9, R26.reuse, RZ ;  /* 0x0000001a09007224 */ /* 0x080fe400078e02ff */
[----:B------:R-:W2:Y:S01]  /*0c80*/  LDC R11, c[0x0][0x608] ;  /* 0x00018200ff0b7b82 */ /* 0x000ea20000000800 */
[----:B------:R-:W-:-:S04]  /*0c90*/  IMAD.WIDE.U32 R8, R5, R26, R16 ;  /* 0x0000001a05087225 */ /* 0x000fc800078e0010 */
[----:B------:R-:W-:-:S03]  /*0ca0*/  IMAD R5, R5, R27, R0 ;  /* 0x0000001b05057224 */ /* 0x000fc600078e0200 */
[----:B------:R-:W3:Y:S01]  /*0cb0*/  LDC R12, c[0x0][0x658] ;  /* 0x00019600ff0c7b82 */ /* 0x000ee20000000800 */
[----:B0-----:R-:W-:Y:S02]  /*0cc0*/  ISETP.NE.U32.AND P0, PT, R20, RZ, PT ;  /* 0x000000ff1400720c */ /* 0x001fe40003f05070 */
[----:B------:R-:W-:Y:S01]  /*0cd0*/  IADD3 R5, R9, R5, RZ ;  /* 0x0000000509057210 */ /* 0x000fe20007ffe0ff */
[----:B------:R-:W-:Y:S01]  /*0ce0*/  IMAD.MOV.U32 R9, RZ, RZ, -0x1 ;  /* 0xffffffffff097424 */ /* 0x000fe200078e00ff */
[----:B------:R-:W-:-:S03]  /*0cf0*/  ISETP.NE.AND.EX P0, PT, R21, RZ, PT, P0 ;  /* 0x000000ff1500720c */ /* 0x000fc60003f05300 */
[----:B------:R-:W0:Y:S01]  /*0d00*/  LDC R15, c[0x0][0x600] ;  /* 0x00018000ff0f7b82 */ /* 0x000e220000000800 */
[-CC-:B-1----:R-:W-:Y:S02]  /*0d10*/  SHF.R.U64 R13, R8, R6.reuse, R5.reuse ;  /* 0x00000006080d7219 */ /* 0x182fe40000001205 */
[----:B------:R-:W-:-:S05]  /*0d20*/  SHF.R.U32.HI R0, RZ, R6, R5 ;  /* 0x00000006ff007219 */ /* 0x000fca0000011605 */
[----:B------:R-:W1:Y:S01]  /*0d30*/  LDC R14, c[0x0][0x648] ;  /* 0x00019200ff0e7b82 */ /* 0x000e620000000800 */
[-CC-:B--2---:R-:W-:Y:S02]  /*0d40*/  SHF.R.U64 R27, R13, R11.reuse, R0.reuse ;  /* 0x0000000b0d1b7219 */ /* 0x184fe40000001200 */
[----:B------:R-:W-:-:S05]  /*0d50*/  SHF.R.U32.HI R5, RZ, R11, R0 ;  /* 0x0000000bff057219 */ /* 0x000fca0000011600 */
[----:B------:R-:W2:Y:S01]  /*0d60*/  LDC R26, c[0x0][0x638] ;  /* 0x00018e00ff1a7b82 */ /* 0x000ea20000000800 */
[-CC-:B---3--:R-:W-:Y:S02]  /*0d70*/  SHF.R.U64 R24, R27, R12.reuse, R5.reuse ;  /* 0x0000000c1b187219 */ /* 0x188fe40000001205 */
[-C--:B------:R-:W-:Y:S02]  /*0d80*/  SHF.L.U32 R0, R9, R12.reuse, RZ ;  /* 0x0000000c09007219 */ /* 0x080fe400000006ff */
[----:B------:R-:W-:Y:S01]  /*0d90*/  SHF.R.U32.HI R5, RZ, R12, R5 ;  /* 0x0000000cff057219 */ /* 0x000fe20000011605 */
[----:B------:R-:W-:Y:S01]  /*0da0*/  IMAD.MOV.U32 R4, RZ, RZ, R24 ;  /* 0x000000ffff047224 */ /* 0x000fe200078e0018 */
[----:B------:R-:W-:Y:S01]  /*0db0*/  LOP3.LUT R10, RZ, R0, RZ, 0x33, !PT ;  /* 0x00000000ff0a7212 */ /* 0x000fe200078e33ff */
[----:B------:R-:W3:Y:S01]  /*0dc0*/  LDC R25, c[0x0][0x610] ;  /* 0x00018400ff197b82 */ /* 0x000ee20000000800 */
[----:B------:R-:W-:Y:S05]  /*0dd0*/  @!P0 BRA `(.L_x_11) ;  /* 0x0000000000288947 */ /* 0x000fea0003800000 */
[----:B------:R-:W4:Y:S02]  /*0de0*/  LDC R9, c[0x0][0x64c] ;  /* 0x00019300ff097b82 */ /* 0x000f240000000800 */
[----:B----4-:R-:W-:-:S05]  /*0df0*/  IADD3 R9, P0, R24, R9, RZ ;  /* 0x0000000918097210 */ /* 0x010fca0007f1e0ff */
        /* <DEDUP_REMOVED lines=8> */
.L_x_11:
[----:B-1----:R-:W-:Y:S01]  /*0e80*/  SHF.R.U64 R4, R4, R14, R5 ;  /* 0x0000000e04047219 */ /* 0x002fe20000001205 */
[----:B0-----:R-:W-:Y:S01]  /*0e90*/  VIADD R6, R15, 0xffffffff ;  /* 0xffffffff0f067836 */ /* 0x001fe20000000000 */
[----:B------:R-:W-:Y:S01]  /*0ea0*/  SHF.L.U32 R0, R23, R12, RZ ;  /* 0x0000000c17007219 */ /* 0x000fe200000006ff */
[----:B------:R-:W-:Y:S01]  /*0eb0*/  IMAD.MOV.U32 R23, RZ, RZ, R28 ;  /* 0x000000ffff177224 */ /* 0x000fe200078e001c */
[----:B------:R-:W-:Y:S01]  /*0ec0*/  LOP3.LUT R5, R27, R10, RZ, 0xc0, !PT ;  /* 0x0000000a1b057212 */ /* 0x000fe200078ec0ff */
[----:B------:R-:W-:Y:S01]  /*0ed0*/  IMAD.MOV R7, RZ, RZ, -R4 ;  /* 0x000000ffff077224 */ /* 0x000fe200078e0a04 */
[----:B------:R-:W-:Y:S02]  /*0ee0*/  SEL R3, R3, R30, !P1 ;  /* 0x0000001e03037207 */ /* 0x000fe40004800000 */
[----:B------:R-:W-:Y:S01]  /*0ef0*/  LOP3.LUT R6, R13, R6, RZ, 0xc0, !PT ;  /* 0x000000060d067212 */ /* 0x000fe200078ec0ff */
[----:B------:R-:W-:Y:S02]  /*0f00*/  IMAD R4, R0, R4, R5 ;  /* 0x0000000400047224 */ /* 0x000fe400078e0205 */
[----:B--2---:R-:W-:-:S02]  /*0f10*/  IMAD R0, R7, R26, R24 ;  /* 0x0000001a07007224 */ /* 0x004fc400078e0218 */
[----:B---3--:R-:W-:Y:S02]  /*0f20*/  IMAD R3, R4, R25, R3 ;  /* 0x0000001904037224 */ /* 0x008fe400078e0203 */
[----:B------:R-:W-:Y:S02]  /*0f30*/  IMAD.MOV.U32 R5, RZ, RZ, 0x1 ;  /* 0x00000001ff057424 */ /* 0x000fe400078e00ff */
[----:B------:R-:W-:-:S03]  /*0f40*/  IMAD R4, R0, R15, R6 ;  /* 0x0000000f00047224 */ /* 0x000fc600078e0206 */
[----:B------:R-:W-:Y:S02]  /*0f50*/  PRMT R0, R5, 0x7610, R0 ;  /* 0x0000761005007816 */ /* 0x000fe40000000000 */
[----:B------:R-:W-:Y:S02]  /*0f60*/  SEL R154, R4, R3, !P1 ;  /* 0x00000003049a7207 */ /* 0x000fe40004800000 */
[----:B------:R-:W-:-:S07]  /*0f70*/  SEL R153, R3, R4, !P1 ;  /* 0x0000000403997207 */ /* 0x000fce0004800000 */
.L_x_9:
[----:B------:R-:W-:-:S08]  /*0f80*/  NOP ;  /* 0x0000000000007918 */ /* 0x000fd00000000000 */
[----:B------:R-:W0:Y:S02]  /*0f90*/  USETMAXREG.TRY_ALLOC.CTAPOOL UP0, 0xe8 ;  /* 0x000000e8000079c8 */ /* 0x000e240008000600 */
[----:B0-----:R-:W-:-:S13]  /*0fa0*/  PLOP3.LUT P0, PT, PT, PT, UP0, 0x80, 0x0 ;  /* 0x000000000000781c */ /* 0x001fda0003f0f008 */
[----:B------:R-:W-:Y:S05]  /*0fb0*/  @!P0 BRA `(.L_x_9) ;  /* 0xfffffffc00f08947 */ /* 0x000fea000383ffff */
[----:B------:R-:W-:Y:S01]  /*0fc0*/  ULDC.64 UR4, c[0x0][0x598] ;  /* 0x0001660000047ab9 */ /* 0x000fe20000000a00 */
[----:B------:R-:W-:Y:S01]  /*0fd0*/  ULDC.64 UR36, c[0x0][0x208] ;  /* 0x0000820000247ab9 */ /* 0x000fe20000000a00 */
[----:B------:R-:W-:-:S04]  /*0fe0*/  ISETP.NE.U32.AND P0, PT, RZ, UR4, PT ;  /* 0x00000004ff007c0c */ /* 0x000fc8000bf05070 */
[----:B------:R-:W-:-:S13]  /*0ff0*/  ISETP.NE.AND.EX P0, PT, RZ, UR5, PT, P0 ;  /* 0x00000005ff007c0c */ /* 0x000fda000bf05300 */
[----:B------:R-:W-:Y:S05]  /*1000*/  @!P0 BRA `(.L_x_12) ;  /* 0x00000000001c8947 */ /* 0x000fea0003800000 */
[----:B------:R-:W0:Y:S02]  /*1010*/  LDC.64 R4, c[0x0][0x598] ;  /* 0x00016600ff047b82 */ /* 0x000e240000000a00 */
[----:B0-----:R-:W2:Y:S02]  /*1020*/  LDG.E.64 R4, desc[UR36][R4.64] ;  /* 0x0000002404047981 */ /* 0x001ea4000c1e1b00 */
[----:B--2---:R-:W-:-:S04]  /*1030*/  ISETP.NE.U32.AND P0, PT, R4, RZ, PT ;  /* 0x000000ff0400720c */ /* 0x004fc80003f05070 */
[----:B------:R-:W-:-:S13]  /*1040*/  ISETP.NE.AND.EX P0, PT, R5, RZ, PT, P0 ;  /* 0x000000ff0500720c */ /* 0x000fda0003f05300 */
[----:B------:R-:W-:Y:S05]  /*1050*/  @!P0 BRA `(.L_x_12) ;  /* 0x0000000000088947 */ /* 0x000fea0003800000 */
[----:B------:R0:W5:Y:S01]  /*1060*/  LD.E R155, desc[UR36][R4.64] ;  /* 0x00000024049b7980 */ /* 0x000162000c101900 */
[----:B------:R-:W-:Y:S05]  /*1070*/  BRA `(.L_x_13) ;  /* 0x0000000000247947 */ /* 0x000fea0003800000 */
.L_x_12:
[----:B------:R-:W-:Y:S02]  /*1080*/  ULDC.64 UR4, c[0x0][0x588] ;  /* 0x0001620000047ab9 */ /* 0x000fe40000000a00 */
[----:B------:R-:W-:-:S04]  /*1090*/  ISETP.NE.U32.AND P0, PT, RZ, UR4, PT ;  /* 0x00000004ff007c0c */ /* 0x000fc8000bf05070 */
[----:B------:R-:W-:-:S13]  /*10a0*/  ISETP.NE.AND.EX P0, PT, RZ, UR5, PT, P0 ;  /* 0x00000005ff007c0c */ /* 0x000fda000bf05300 */
[----:B------:R-:W-:Y:S05]  /*10b0*/  @!P0 BRA `(.L_x_14) ;  /* 0x00000000000c8947 */ /* 0x000fea0003800000 */
[----:B------:R-:W0:Y:S02]  /*10c0*/  LDC.64 R4, c[0x0][0x588] ;  /* 0x00016200ff047b82 */ /* 0x000e240000000a00 */
[----:B0-----:R1:W5:Y:S01]  /*10d0*/  LDG.E R155, desc[UR36][R4.64] ;  /* 0x00000024049b7981 */ /* 0x001362000c1e1900 */
[----:B------:R-:W-:Y:S05]  /*10e0*/  BRA `(.L_x_13) ;  /* 0x0000000000087947 */ /* 0x000fea0003800000 */
.L_x_14:
[----:B------:R-:W-:Y:S02]  /*10f0*/  ULDC UR4, c[0x0][0x580] ;  /* 0x0001600000047ab9 */ /* 0x000fe40000000800 */
[----:B------:R-:W-:-:S07]  /*1100*/  IMAD.U32 R155, RZ, RZ, UR4 ;  /* 0x00000004ff9b7e24 */ /* 0x000fce000f8e00ff */
.L_x_13:
[----:B------:R-:W-:Y:S02]  /*1110*/  ULDC.64 UR4, c[0x0][0x5a0] ;  /* 0x0001680000047ab9 */ /* 0x000fe40000000a00 */
[----:B------:R-:W-:-:S04]  /*1120*/  ISETP.NE.U32.AND P0, PT, RZ, UR4, PT ;  /* 0x00000004ff007c0c */ /* 0x000fc8000bf05070 */
[----:B------:R-:W-:-:S13]  /*1130*/  ISETP.NE.AND.EX P0, PT, RZ, UR5, PT, P0 ;  /* 0x00000005ff007c0c */ /* 0x000fda000bf05300 */
[----:B------:R-:W-:Y:S05]  /*1140*/  @!P0 BRA `(.L_x_15) ;  /* 0x00000000001c8947 */ /* 0x000fea0003800000 */
[----:B01----:R-:W0:Y:S02]  /*1150*/  LDC.64 R4, c[0x0][0x5a0] ;  /* 0x00016800ff047b82 */ /* 0x003e240000000a00 */
[----:B0-----:R-:W2:Y:S02]  /*1160*/  LDG.E.64 R4, desc[UR36][R4.64] ;  /* 0x0000002404047981 */ /* 0x001ea4000c1e1b00 */
[----:B--2---:R-:W-:-:S04]  /*1170*/  ISETP.NE.U32.AND P0, PT, R4, RZ, PT ;  /* 0x000000ff0400720c */ /* 0x004fc80003f05070 */
[----:B------:R-:W-:-:S13]  /*1180*/  ISETP.NE.AND.EX P0, PT, R5, RZ, PT, P0 ;  /* 0x000000ff0500720c */ /* 0x000fda0003f05300 */
[----:B------:R-:W-:Y:S05]  /*1190*/  @!P0 BRA `(.L_x_15) ;  /* 0x0000000000088947 */ /* 0x000fea0003800000 */
[----:B------:R0:W5:Y:S01]  /*11a0*/  LD.E R156, desc[UR36][R4.64] ;  /* 0x00000024049c7980 */ /* 0x000162000c101900 */
[----:B------:R-:W-:Y:S05]  /*11b0*/  BRA `(.L_x_16) ;  /* 0x0000000000247947 */ /* 0x000fea0003800000 */
.L_x_15:
[----:B------:R-:W-:Y:S02]  /*11c0*/  ULDC.64 UR4, c[0x0][0x590] ;  /* 0x0001640000047ab9 */ /* 0x000fe40000000a00 */
[----:B------:R-:W-:-:S04]  /*11d0*/  ISETP.NE.U32.AND P0, PT, RZ, UR4, PT ;  /* 0x00000004ff007c0c */ /* 0x000fc8000bf05070 */
[----:B------:R-:W-:-:S13]  /*11e0*/  ISETP.NE.AND.EX P0, PT, RZ, UR5, PT, P0 ;  /* 0x00000005ff007c0c */ /* 0x000fda000bf05300 */
[----:B------:R-:W-:Y:S05]  /*11f0*/  @!P0 BRA `(.L_x_17) ;  /* 0x00000000000c8947 */ /* 0x000fea0003800000 */
[----:B------:R-:W2:Y:S02]  /*1200*/  LDC.64 R156, c[0x0][0x590] ;  /* 0x00016400ff9c7b82 */ /* 0x000ea40000000a00 */
[----:B--2---:R2:W5:Y:S01]  /*1210*/  LDG.E R156, desc[UR36][R156.64] ;  /* 0x000000249c9c7981 */ /* 0x004562000c1e1900 */
[----:B------:R-:W-:Y:S05]  /*1220*/  BRA `(.L_x_16) ;  /* 0x0000000000087947 */ /* 0x000fea0003800000 */
.L_x_17:
[----:B------:R-:W-:Y:S02]  /*1230*/  ULDC UR4, c[0x0][0x584] ;  /* 0x0001610000047ab9 */ /* 0x000fe40000000800 */
[----:B------:R-:W-:-:S07]  /*1240*/  IMAD.U32 R156, RZ, RZ, UR4 ;  /* 0x00000004ff9c7e24 */ /* 0x000fce000f8e00ff */
.L_x_16:
[----:B------:R-:W-:-:S13]  /*1250*/  LOP3.LUT P0, RZ, R0, 0xff, RZ, 0xc0, !PT ;  /* 0x000000ff00ff7812 */ /* 0x000fda000780c0ff */
[----:B------:R-:W-:Y:S05]  /*1260*/  @!P0 EXIT ;  /* 0x000000000000894d */ /* 0x000fea0003800000 */
[----:B------:R-:W-:Y:S01]  /*1270*/  ULDC UR4, c[0x0][0x28c] ;  /* 0x0000a30000047ab9 */ /* 0x000fe20000000800 */
[----:B------:R-:W-:Y:S01]  /*1280*/  LOP3.LUT R166, R19, 0x1, RZ, 0xfc, !PT ;  /* 0x0000000113a67812 */ /* 0x000fe200078efcff */
[----:B------:R-:W-:Y:S01]  /*1290*/  UIADD3 UR4, UR4, 0x1f, URZ ;  /* 0x0000001f04047890 */ /* 0x000fe2000fffe03f */
[----:B------:R-:W-:Y:S01]  /*12a0*/  UMOV UR38, URZ ;  /* 0x0000003f00267c82 */ /* 0x000fe20008000000 */
[----:B------:R-:W-:Y:S02]  /*12b0*/  UMOV UR39, URZ ;  /* 0x0000003f00277c82 */ /* 0x000fe40008000000 */
[----:B------:R-:W-:-:S04]  /*12c0*/  USHF.R.S32.HI UR5, URZ, 0x1f, UR4 ;  /* 0x0000001f3f057899 */ /* 0x000fc80008011404 */
[----:B------:R-:W-:-:S04]  /*12d0*/  ULEA.HI UR5, UR5, UR4, URZ, 0x5 ;  /* 0x0000000405057291 */ /* 0x000fc8000f8f283f */
[----:B------:R-:W-:-:S12]  /*12e0*/  USHF.R.S32.HI UR40, URZ, 0x5, UR5 ;  /* 0x000000053f287899 */ /* 0x000fd80008011405 */
.L_x_291:
[----:B------:R-:W-:Y:S01]  /*12f0*/  LOP3.LUT R0, R18, 0x80, RZ, 0xc0, !PT ;  /* 0x0000008012007812 */ /* 0x000fe200078ec0ff */
[----:B---3--:R-:W3:Y:S01]  /*1300*/  S2UR UR7, SR_CgaCtaId ;  /* 0x00000000000779c3 */ /* 0x008ee20000008800 */
[----:B------:R-:W-:Y:S02]  /*1310*/  UMOV UR6, 0x400 ;  /* 0x0000040000067882 */ /* 0x000fe40000000000 */
[----:B------:R-:W-:-:S06]  /*1320*/  SHF.R.U32.HI R0, RZ, 0x7, R0 ;  /* 0x00000007ff007819 */ /* 0x000fcc0000011600 */
[----:B----4-:R-:W4:Y:S01]  /*1330*/  SHFL.IDX PT, R0, R0, RZ, 0x1f ;  /* 0x00001fff00007589 */ /* 0x010f2200000e0000 */
[----:B---3--:R-:W-:Y:S01]  /*1340*/  ULEA UR6, UR7, UR6, 0x18 ;  /* 0x0000000607067291 */ /* 0x008fe2000f8ec03f */
[----:B----4-:R-:W-:-:S13]  /*1350*/  R2UR UR4, R0 ;  /* 0x00000000000472ca */ /* 0x010fda00000e0000 */
[----:B------:R-:W-:-:S04]  /*1360*/  ULEA.HI UR5, UR4, UR4, URZ, 0x1 ;  /* 0x0000000404057291 */ /* 0x000fc8000f8f083f */
[----:B------:R-:W-:-:S04]  /*1370*/  ULOP3.LUT UR5, UR5, 0xffffe, URZ, 0xc0, !UPT ;  /* 0x000ffffe05057892 */ /* 0x000fc8000f8ec03f */
[----:B------:R-:W-:-:S03]  /*1380*/  UIADD3 UR5, UR4, -UR5, URZ ;  /* 0x8000000504057290 */ /* 0x000fc6000fffe03f */
[----:B------:R-:W-:Y:S01]  /*1390*/  ULDC UR4, c[0x0][0x28c] ;  /* 0x0000a30000047ab9 */ /* 0x000fe20000000800 */
[----:B------:R-:W-:Y:S01]  /*13a0*/  ULEA UR5, UR5, UR6, 0xc ;  /* 0x0000000605057291 */ /* 0x000fe2000f8e603f */
[----:B------:R-:W-:-:S03]  /*13b0*/  ISETP.LT.AND P0, PT, RZ, UR4, PT ;  /* 0x00000004ff007c0c */ /* 0x000fc6000bf01270 */
[----:B------:R-:W-:-:S04]  /*13c0*/  UIADD3 UR5, UR5, 0x180, URZ ;  /* 0x0000018005057890 */ /* 0x000fc8000fffe03f */
[----:B------:R-:W-:-:S04]  /*13d0*/  USHF.R.U32.HI UR5, URZ, 0x4, UR5 ;  /* 0x000000043f057899 */ /* 0x000fc80008011605 */
[----:B------:R-:W-:Y:S02]  /*13e0*/  ULOP3.LUT UR41, UR5, 0x3fff, URZ, 0xc0, !UPT ;  /* 0x00003fff05297892 */ /* 0x000fe4000f8ec03f */
[----:B-12---:R-:W-:Y:S10]  /*13f0*/  @P0 BRA `(.L_x_18) ;  /* 0x0000000000400947 */ /* 0x006ff40003800000 */
[----:B------:R-:W-:Y:S01]  /*1400*/  MOV R0, 0x0 ;  /* 0x0000000000007802 */ /* 0x000fe20000000f00 */
[----:B------:R-:W-:Y:S01]  /*1410*/  ULDC.64 UR4, c[0x4][0x68] ;  /* 0x01001a0000047ab9 */ /* 0x000fe20000000a00 */
[----:B------:R-:W-:Y:S01]  /*1420*/  ULDC.64 UR6, c[0x4][0x8] ;  /* 0x0100020000067ab9 */ /* 0x000fe20000000a00 */
[----:B01----:R-:W-:Y:S01]  /*1430*/  IMAD.U32 R4, RZ, RZ, UR4 ;  /* 0x00000004ff047e24 */ /* 0x003fe2000f8e00ff */
[----:B------:R0:W1:Y:S01]  /*1440*/  LDC.64 R14, c[0x4][R0] ;  /* 0x01000000000e7b82 */ /* 0x0000620000000a00 */
[----:B------:R-:W-:Y:S01]  /*1450*/  MOV R5, UR5 ;  /* 0x0000000500057c02 */ /* 0x000fe20008000f00 */
[----:B------:R-:W-:Y:S01]  /*1460*/  ULDC.64 UR4, c[0x4][0x70] ;  /* 0x01001c0000047ab9 */ /* 0x000fe20000000a00 */
[----:B------:R-:W-:Y:S02]  /*1470*/  IMAD.U32 R10, RZ, RZ, UR6 ;  /* 0x00000006ff0a7e24 */ /* 0x000fe4000f8e00ff */
[----:B------:R-:W-:Y:S02]  /*1480*/  IMAD.U32 R6, RZ, RZ, UR4 ;  /* 0x00000004ff067e24 */ /* 0x000fe4000f8e00ff */
[----:B------:R-:W-:-:S02]  /*1490*/  IMAD.U32 R7, RZ, RZ, UR5 ;  /* 0x00000005ff077e24 */ /* 0x000fc4000f8e00ff */
[----:B------:R-:W-:Y:S02]  /*14a0*/  IMAD.U32 R11, RZ, RZ, UR7 ;  /* 0x00000007ff0b7e24 */ /* 0x000fe4000f8e00ff */
[----:B------:R-:W-:Y:S02]  /*14b0*/  IMAD.MOV.U32 R8, RZ, RZ, 0x1e1 ;  /* 0x000001e1ff087424 */ /* 0x000fe400078e00ff */
[----:B------:R-:W-:Y:S02]  /*14c0*/  IMAD.MOV.U32 R12, RZ, RZ, 0x1 ;  /* 0x00000001ff0c7424 */ /* 0x000fe400078e00ff */
[----:B0-----:R-:W-:-:S07]  /*14d0*/  IMAD.MOV.U32 R13, RZ, RZ, RZ ;  /* 0x000000ffff0d7224 */ /* 0x001fce00078e00ff */
[----:B------:R-:W-:-:S07]  /*14e0*/  LEPC R20, `(.L_x_18) ;  /* 0x000000001014794e */ /* 0x000fce0000000000 */
[----:B-12--5:R-:W-:Y:S05]  /*14f0*/  CALL.ABS.NOINC R14 ;  /* 0x000000000e007343 */ /* 0x026fea0003c00000 */
.L_x_18:
[----:B------:R-:W-:-:S13]  /*1500*/  ISETP.NE.AND P0, PT, R166, 0x3, PT ;  /* 0x00000003a600780c */ /* 0x000fda0003f05270 */
[----:B------:R-:W-:Y:S05]  /*1510*/  @!P0 BRA `(.L_x_19) ;  /* 0x0000000000048947 */ /* 0x000fea0003800000 */
[----:B------:R-:W-:Y:S01]  /*1520*/  BPT.TRAP 0x1 ;  /* 0x000000040000795c */ /* 0x000fe20000300000 */
.L_x_19:
[----:B------:R-:W3:Y:S01]  /*1530*/  S2UR UR5, SR_CgaCtaId ;  /* 0x00000000000579c3 */ /* 0x000ee20000008800 */
[----:B------:R-:W-:Y:S01]  /*1540*/  UMOV UR4, 0x400 ;  /* 0x0000040000047882 */ /* 0x000fe20000000000 */
[----:B------:R-:W-:Y:S02]  /*1550*/  IMAD.U32 R0, RZ, RZ, UR38 ;  /* 0x00000026ff007e24 */ /* 0x000fe4000f8e00ff */
[----:B------:R-:W-:-:S03]  /*1560*/  IMAD.U32 R3, RZ, RZ, UR39 ;  /* 0x00000027ff037e24 */ /* 0x000fc6000f8e00ff */
[----:B------:R-:W-:Y:S01]  /*1570*/  SHF.L.U32 R0, R0, 0x1f, RZ ;  /* 0x0000001f00007819 */ /* 0x000fe200000006ff */
[----:B---3--:R-:W-:-:S06]  /*1580*/  ULEA UR4, UR5, UR4, 0x18 ;  /* 0x0000000405047291 */ /* 0x008fcc000f8ec03f */
[----:B------:R-:W-:-:S04]  /*1590*/  IMAD.U32 R6, RZ, RZ, UR4 ;  /* 0x00000004ff067e24 */ /* 0x000fc8000f8e00ff */
[----:B------:R-:W-:-:S04]  /*15a0*/  IMAD R3, R3, 0x8, R6 ;  /* 0x0000000803037824 */ /* 0x000fc800078e0206 */
[----:B------:R3:W4:Y:S01]  /*15b0*/  SYNCS.PHASECHK.TRANS64.TRYWAIT P1, [R3+URZ], R0 ;  /* 0x00000000030075a7 */ /* 0x000722000802017f */
[----:B------:R-:W-:Y:S05]  /*15c0*/  @!P0 BRA `(.L_x_20) ;  /* 0x0000000000048947 */ /* 0x000fea0003800000 */
[----:B------:R-:W-:Y:S01]  /*15d0*/  BPT.TRAP 0x1 ;  /* 0x000000040000795c */ /* 0x000fe20000300000 */
.L_x_20:
[----:B----4-:R-:W-:Y:S05]  /*15e0*/  @P1 BRA `(.L_x_21) ;  /* 0x0000000000081947 */ /* 0x010fea0003800000 */
[----:B------:R-:W4:Y:S02]  /*15f0*/  SYNCS.PHASECHK.TRANS64.TRYWAIT P1, [R3+URZ], R0 ;  /* 0x00000000030075a7 */ /* 0x000f24000802017f */
[----:B----4-:R-:W-:Y:S05]  /*1600*/  @!P1 BRA `(.L_x_22) ;  /* 0x000000ac00ec9947 */ /* 0x010fea0003800000 */
.L_x_21:
[----:B------:R-:W-:-:S04]  /*1610*/  UISETP.LT.AND UP0, UPT, UR40, 0x1, UPT ;  /* 0x000000012800788c */ /* 0x000fc8000bf01270 */
[----:B------:R-:W-:-:S06]  /*1620*/  USEL UR4, UR40, 0x1, UP0 ;  /* 0x0000000128047887 */ /* 0x000fcc0008000000 */
[----:B---34-:R-:W-:Y:S01]  /*1630*/  IMAD.U32 R0, RZ, RZ, UR4 ;  /* 0x00000004ff007e24 */ /* 0x018fe2000f8e00ff */
[----:B------:R-:W-:Y:S05]  /*1640*/  WARPSYNC.ALL ;  /* 0x0000000000007948 */ /* 0x000fea0003800000 */
[----:B------:R-:W-:-:S04]  /*1650*/  IADD3 R0, -R0, UR40, RZ ;  /* 0x0000002800007c10 */ /* 0x000fc8000fffe1ff */
[----:B------:R-:W-:Y:S02]  /*1660*/  ISETP.GE.AND P1, PT, R0, 0x1, PT ;  /* 0x000000010000780c */ /* 0x000fe40003f26270 */
[----:B------:R-:W-:Y:S01]  /*1670*/  R2UR UR4, R6 ;  /* 0x00000000060472ca */ /* 0x000fe200000e0000 */
[----:B------:R-:W-:Y:S01]  /*1680*/  WARPGROUP.ARRIVE ;  /* 0x00000000000079c5 */ /* 0x000fe20000000000 */
[----:B------:R-:W-:Y:S01]  /*1690*/  UMOV UR9, 0x80000020 ;  /* 0x8000002000097882 */ /* 0x000fe20000000000 */
[----:B------:R-:W-:-:S10]  /*16a0*/  UMOV UR11, 0x80000020 ;  /* 0x80000020000b7882 */ /* 0x000fd40000000000 */
[----:B------:R-:W-:-:S04]  /*16b0*/  UIADD3 UR4, UR4, 0x24180, URZ ;  /* 0x0002418004047890 */ /* 0x000fc8000fffe03f */
[----:B------:R-:W-:-:S04]  /*16c0*/  USHF.R.U32.HI UR4, URZ, 0x4, UR4 ;  /* 0x000000043f047899 */ /* 0x000fc80008011604 */
[----:B------:R-:W-:Y:S02]  /*16d0*/  ULOP3.LUT UR5, UR4, 0x3fff, URZ, 0xc0, !UPT ;  /* 0x00003fff04057892 */ /* 0x000fe4000f8ec03f */
[----:B------:R-:W-:Y:S02]  /*16e0*/  ULOP3.LUT UR4, UR41, 0x10000, URZ, 0xfc, !UPT ;  /* 0x0001000029047892 */ /* 0x000fe4000f8efc3f */
[----:B------:R-:W-:Y:S02]  /*16f0*/  ULOP3.LUT UR5, UR5, 0x10000, URZ, 0xfc, !UPT ;  /* 0x0001000005057892 */ /* 0x000fe4000f8efc3f */
[----:B------:R-:W-:Y:S02]  /*1700*/  ULEA UR6, UR39, UR4, 0xa ;  /* 0x0000000427067291 */ /* 0x000fe4000f8e503f */
[----:B------:R-:W-:-:S05]  /*1710*/  ULEA UR7, UR39, UR5, 0x9 ;  /* 0x0000000527077291 */ /* 0x000fca000f8e483f */
[----:B------:R-:W-:Y:S02]  /*1720*/  UMOV UR8, UR6 ;  /* 0x0000000600087c82 */ /* 0x000fe40008000000 */
[----:B------:R-:W-:Y:S02]  /*1730*/  UMOV UR10, UR7 ;  /* 0x00000007000a7c82 */ /* 0x000fe40008000000 */
[----:B------:R-:W-:Y:S01]  /*1740*/  HGMMA.64x128x16.F32.BF16 R88, gdesc[UR8], RZ, !UPT, gsb0 ;  /* 0x01e00000085879f0 */ /* 0x000fe2000c0018ff */
[----:B------:R-:W-:Y:S01]  /*1750*/  UIADD3 UR8, UR6, 0x200, URZ ;  /* 0x0000020006087890 */ /* 0x000fe2000fffe03f */
[----:B------:R-:W-:Y:S01]  /*1760*/  UMOV UR9, 0x80000020 ;  /* 0x8000002000097882 */ /* 0x000fe20000000000 */
[----:B------:R-:W-:Y:S02]  /*1770*/  WARPGROUP.DEPBAR.LE gsb0, 0x0 ;  /* 0x00008000000079c5 */ /* 0x000fe40000010000 */
[----:B------:R-:W-:-:S07]  /*1780*/  WARPGROUP.ARRIVE ;  /* 0x00000000000079c5 */ /* 0x000fce0000000000 */
[----:B------:R-:W-:Y:S01]  /*1790*/  HGMMA.64x128x16.F32.BF16 R24, gdesc[UR8], RZ, !UPT, gsb0 ;  /* 0x01e00000081879f0 */ /* 0x000fe2000c0018ff */
[----:B------:R-:W-:Y:S02]  /*17a0*/  UIADD3 UR8, UR6, 0x2, URZ ;  /* 0x0000000206087890 */ /* 0x000fe4000fffe03f */
[----:B------:R-:W-:Y:S01]  /*17b0*/  UIADD3 UR10, UR7, 0x2, URZ ;  /* 0x00000002070a7890 */ /* 0x000fe2000fffe03f */
[----:B------:R-:W-:Y:S01]  /*17c0*/  UMOV UR9, 0x80000020 ;  /* 0x8000002000097882 */ /* 0x000fe20000000000 */
[----:B------:R-:W-:Y:S01]  /*17d0*/  UMOV UR11, 0x80000020 ;  /* 0x80000020000b7882 */ /* 0x000fe20000000000 */
[----:B------:R-:W-:Y:S02]  /*17e0*/  WARPGROUP.DEPBAR.LE gsb0, 0x0 ;  /* 0x00008000000079c5 */ /* 0x000fe40000010000 */
[----:B------:R-:W-:-:S06]  /*17f0*/  WARPGROUP.ARRIVE ;  /* 0x00000000000079c5 */ /* 0x000fcc0000000000 */
[----:B------:R-:W-:Y:S01]  /*1800*/  HGMMA.64x128x16.F32.BF16 R88, gdesc[UR8], R88, gsb0 ;  /* 0x01e00000085879f0 */ /* 0x000fe20008001858 */
[----:B------:R-:W-:Y:S01]  /*1810*/  UIADD3 UR8, UR6, 0x202, URZ ;  /* 0x0000020206087890 */ /* 0x000fe2000fffe03f */
[----:B------:R-:W-:Y:S01]  /*1820*/  UMOV UR9, 0x80000020 ;  /* 0x8000002000097882 */ /* 0x000fe20000000000 */
[----:B------:R-:W-:Y:S02]  /*1830*/  WARPGROUP.DEPBAR.LE gsb0, 0x0 ;  /* 0x00008000000079c5 */ /* 0x000fe40000010000 */
[----:B------:R-:W-:-:S07]  /*1840*/  WARPGROUP.ARRIVE ;  /* 0x00000000000079c5 */ /* 0x000fce0000000000 */
[----:B------:R-:W-:Y:S03]  /*1850*/  HGMMA.64x128x16.F32.BF16 R24, gdesc[UR8], R24, gsb0 ;  /* 0x01e00000081879f0 */ /* 0x000fe60008001818 */
[----:B------:R-:W-:Y:S02]  /*1860*/  WARPGROUP.DEPBAR.LE gsb0, 0x0 ;  /* 0x00008000000079c5 */ /* 0x000fe40000010000 */
[----:B------:R-:W-:Y:S05]  /*1870*/  @!P1 BRA `(.L_x_23) ;  /* 0x0000000400149947 */ /* 0x000fea0003800000 */
[----:B------:R-:W-:Y:S02]  /*1880*/  UIADD3 UR6, UR39, 0x1, URZ ;  /* 0x0000000127067890 */ /* 0x000fe4000fffe03f */
[----:B------:R-:W-:Y:S02]  /*1890*/  IMAD.U32 R3, RZ, RZ, UR39 ;  /* 0x00000027ff037e24 */ /* 0x000fe4000f8e00ff */
[----:B------:R-:W-:-:S04]  /*18a0*/  UISETP.NE.AND UP0, UPT, UR6, 0x9, UPT ;  /* 0x000000090600788c */ /* 0x000fc8000bf05270 */
[----:B------:R-:W-:Y:S02]  /*18b0*/  USEL UR7, URZ, 0x1, UP0 ;  /* 0x000000013f077887 */ /* 0x000fe40008000000 */
[----:B------:R-:W-:Y:S02]  /*18c0*/  USEL UR6, UR6, URZ, UP0 ;  /* 0x0000003f06067287 */ /* 0x000fe40008000000 */
[----:B------:R-:W-:-:S06]  /*18d0*/  ULOP3.LUT UR7, UR38, UR7, URZ, 0x3c, !UPT ;  /* 0x0000000726077292 */ /* 0x000fcc000f8e3c3f */
[----:B------:R-:W-:-:S07]  /*18e0*/  MOV R7, UR7 ;  /* 0x0000000700077c02 */ /* 0x000fce0008000f00 */
.L_x_30:
[----:B------:R-:W-:Y:S05]  /*18f0*/  @!P0 BRA `(.L_x_24) ;  /* 0x0000000000048947 */ /* 0x000fea0003800000 */
[----:B------:R-:W-:Y:S01]  /*1900*/  BPT.TRAP 0x1 ;  /* 0x000000040000795c */ /* 0x000fe20000300000 */
.L_x_24:
[----:B------:R-:W3:Y:S01]  /*1910*/  S2UR UR8, SR_CgaCtaId ;  /* 0x00000000000879c3 */ /* 0x000ee20000008800 */
[----:B------:R-:W-:Y:S01]  /*1920*/  UMOV UR7, 0x400 ;  /* 0x0000040000077882 */ /* 0x000fe20000000000 */
[----:B01----:R-:W-:Y:S01]  /*1930*/  IMAD.U32 R5, RZ, RZ, UR6 ;  /* 0x00000006ff057e24 */ /* 0x003fe2000f8e00ff */
[----:B------:R-:W-:Y:S01]  /*1940*/  SHF.L.U32 R4, R7, 0x1f, RZ ;  /* 0x0000001f07047819 */ /* 0x000fe200000006ff */
[----:B---3--:R-:W-:-:S06]  /*1950*/  ULEA UR7, UR8, UR7, 0x18 ;  /* 0x0000000708077291 */ /* 0x008fcc000f8ec03f */
[----:B------:R-:W-:-:S04]  /*1960*/  IMAD.U32 R6, RZ, RZ, UR7 ;  /* 0x00000007ff067e24 */ /* 0x000fc8000f8e00ff */
[----:B------:R-:W-:-:S04]  /*1970*/  IMAD R5, R5, 0x8, R6 ;  /* 0x0000000805057824 */ /* 0x000fc800078e0206 */
[----:B------:R0:W1:Y:S01]  /*1980*/  SYNCS.PHASECHK.TRANS64.TRYWAIT P1, [R5+URZ], R4 ;  /* 0x00000004050075a7 */ /* 0x000062000802017f */
[----:B------:R-:W-:Y:S05]  /*1990*/  @!P0 BRA `(.L_x_25) ;  /* 0x0000000000048947 */ /* 0x000fea0003800000 */
[----:B------:R-:W-:Y:S01]  /*19a0*/  BPT.TRAP 0x1 ;  /* 0x000000040000795c */ /* 0x000fe20000300000 */
.L_x_25:
[----:B-1----:R-:W-:Y:S05]  /*19b0*/  @P1 BRA `(.L_x_26) ;  /* 0x0000000000081947 */ /* 0x002fea0003800000 */
[----:B------:R-:W1:Y:S02]  /*19c0*/  SYNCS.PHASECHK.TRANS64.TRYWAIT P1, [R5+URZ], R4 ;  /* 0x00000004050075a7 */ /* 0x000e64000802017f */
[----:B-1----:R-:W-:Y:S05]  /*19d0*/  @!P1 BRA `(.L_x_27) ;  /* 0x000000ac000c9947 */ /* 0x002fea0003800000 */
.L_x_26:
[----:B------:R-:W-:Y:S01]  /*19e0*/  ULEA UR7, UR6, UR4, 0xa ;  /* 0x0000000406077291 */ /* 0x000fe2000f8e503f */
[----:B------:R-:W-:Y:S01]  /*19f0*/  WARPGROUP.ARRIVE ;  /* 0x00000000000079c5 */ /* 0x000fe20000000000 */
[----:B------:R-:W-:Y:S01]  /*1a00*/  ULEA UR12, UR6, UR5, 0x9 ;  /* 0x00000005060c7291 */ /* 0x000fe2000f8e483f */
[----:B------:R-:W-:Y:S01]  /*1a10*/  UMOV UR9, 0x80000020 ;  /* 0x8000002000097882 */ /* 0x000fe20000000000 */
[----:B------:R-:W-:-:S03]  /*1a20*/  UMOV UR11, 0x80000020 ;  /* 0x80000020000b7882 */ /* 0x000fc60000000000 */
[----:B------:R-:W-:Y:S02]  /*1a30*/  UMOV UR8, UR7 ;  /* 0x0000000700087c82 */ /* 0x000fe40008000000 */
[----:B------:R-:W-:Y:S02]  /*1a40*/  UMOV UR10, UR12 ;  /* 0x0000000c000a7c82 */ /* 0x000fe40008000000 */
[----:B------:R-:W-:Y:S01]  /*1a50*/  HGMMA.64x128x16.F32.BF16 R88, gdesc[UR8], R88, gsb0 ;  /* 0x01e00000085879f0 */ /* 0x000fe20008001858 */
[----:B------:R-:W-:Y:S01]  /*1a60*/  UIADD3 UR8, UR7, 0x200, URZ ;  /* 0x0000020007087890 */ /* 0x000fe2000fffe03f */
[----:B------:R-:W-:Y:S01]  /*1a70*/  UMOV UR9, 0x80000020 ;  /* 0x8000002000097882 */ /* 0x000fe20000000000 */
[----:B------:R-:W-:Y:S02]  /*1a80*/  WARPGROUP.DEPBAR.LE gsb0, 0x0 ;  /* 0x00008000000079c5 */ /* 0x000fe40000010000 */
[----:B------:R-:W-:-:S07]  /*1a90*/  WARPGROUP.ARRIVE ;  /* 0x00000000000079c5 */ /* 0x000fce0000000000 */
[----:B------:R-:W-:Y:S01]  /*1aa0*/  HGMMA.64x128x16.F32.BF16 R24, gdesc[UR8], R24, gsb0 ;  /* 0x01e00000081879f0 */ /* 0x000fe20008001818 */
        /* <DEDUP_REMOVED lines=14> */
[----:B------:R-:W-:Y:S01]  /*1b90*/  BPT.TRAP 0x1 ;  /* 0x000000040000795c */ /* 0x000fe20000300000 */
.L_x_28:
[----:B------:R-:W-:-:S13]  /*1ba0*/  ISETP.NE.AND P1, PT, R22, RZ, PT ;  /* 0x000000ff1600720c */ /* 0x000fda0003f25270 */
[----:B01----:R-:W-:-:S04]  /*1bb0*/  @P1 IMAD R4, R3, 0x8, R6 ;  /* 0x0000000803041824 */ /* 0x003fc800078e0206 */
[----:B------:R-:W-:-:S05]  /*1bc0*/  @P1 VIADD R5, R4, 0x48 ;  /* 0x0000004804051836 */ /* 0x000fca0000000000 */
[----:B------:R-:W-:-:S04]  /*1bd0*/  @P1 PRMT R5, R152, 0x654, R5 ;  /* 0x0000065498051816 */ /* 0x000fc80000000005 */
[----:B------:R0:W-:Y:S01]  /*1be0*/  @P1 SYNCS.ARRIVE.TRANS64.RED.A1T0 RZ, [R5+URZ], RZ ;  /* 0x000000ff05ff19a7 */ /* 0x0001e2000810043f */
[----:B------:R-:W-:-:S13]  /*1bf0*/  ISETP.GT.U32.AND P1, PT, R19, 0x1, PT ;  /* 0x000000011300780c */ /* 0x000fda0003f24070 */
[----:B0-----:R-:W-:Y:S05]  /*1c00*/  @P1 BRA `(.L_x_29) ;  /* 0x0000000000041947 */ /* 0x001fea0003800000 */
[----:B------:R-:W-:Y:S01]  /*1c10*/  BPT.TRAP 0x1 ;  /* 0x000000040000795c */ /* 0x000fe20000300000 */
.L_x_29:
[----:B------:R-:W-:Y:S01]  /*1c20*/  UIADD3 UR6, UR6, 0x1, URZ ;  /* 0x0000000106067890 */ /* 0x000fe2000fffe03f */
[C---:B------:R-:W-:Y:S01]  /*1c30*/  ISETP.GT.AND P2, PT, R0.reuse, 0x1, PT ;  /* 0x000000010000780c */ /* 0x040fe20003f44270 */
[----:B------:R-:W-:Y:S02]  /*1c40*/  VIADD R3, R3, 0x1 ;  /* 0x0000000103037836 */ /* 0x000fe40000000000 */
[----:B------:R-:W-:Y:S01]  /*1c50*/  UISETP.NE.AND UP0, UPT, UR6, 0x9, UPT ;  /* 0x000000090600788c */ /* 0x000fe2000bf05270 */
[----:B------:R-:W-:Y:S02]  /*1c60*/  VIADD R0, R0, 0xffffffff ;  /* 0xffffffff00007836 */ /* 0x000fe40000000000 */
[C---:B------:R-:W-:Y:S01]  /*1c70*/  ISETP.NE.AND P1, PT, R3.reuse, 0x9, PT ;  /* 0x000000090300780c */ /* 0x040fe20003f25270 */
[----:B------:R-:W-:Y:S02]  /*1c80*/  USEL UR7, URZ, 0x1, UP0 ;  /* 0x000000013f077887 */ /* 0x000fe40008000000 */
[----:B------:R-:W-:Y:S01]  /*1c90*/  USEL UR6, UR6, URZ, UP0 ;  /* 0x0000003f06067287 */ /* 0x000fe20008000000 */
[----:B------:R-:W-:-:S03]  /*1ca0*/  SEL R3, R3, RZ, P1 ;  /* 0x000000ff03037207 */ /* 0x000fc60000800000 */
[----:B------:R-:W-:Y:S01]  /*1cb0*/  LOP3.LUT R7, R7, UR7, RZ, 0x3c, !PT ;  /* 0x0000000707077c12 */ /* 0x000fe2000f8e3cff */
[----:B------:R-:W-:Y:S07]  /*1cc0*/  @P2 BRA `(.L_x_30) ;  /* 0xfffffffc00082947 */ /* 0x000fee000383ffff */
.L_x_23:
[----:B------:R-:W3:Y:S02]  /*1cd0*/  LDC R0, c[0x0][0x28c] ;  /* 0x0000a300ff007b82 */ /* 0x000ee40000000800 */
[----:B---3--:R-:W-:-:S13]  /*1ce0*/  ISETP.GE.AND P1, PT, R0, 0x1, PT ;  /* 0x000000010000780c */ /* 0x008fda0003f26270 */
[----:B------:R-:W-:Y:S05]  /*1cf0*/  @!P1 BRA `(.L_x_31) ;  /* 0x0000000000509947 */ /* 0x000fea0003800000 */
[----:B------:R-:W-:Y:S05]  /*1d00*/  @!P0 BRA `(.L_x_32) ;  /* 0x0000000000048947 */ /* 0x000fea0003800000 */
[----:B------:R-:W-:Y:S01]  /*1d10*/  BPT.TRAP 0x1 ;  /* 0x000000040000795c */ /* 0x000fe20000300000 */
.L_x_32:
[----:B------:R-:W-:Y:S01]  /*1d20*/  ISETP.NE.AND P0, PT, R22, RZ, PT ;  /* 0x000000ff1600720c */ /* 0x000fe20003f05270 */
[----:B------:R-:W-:Y:S01]  /*1d30*/  BSSY B0, `(.L_x_33) ;  /* 0x000000e000007945 */ /* 0x000fe20003800000 */
[----:B------:R-:W-:-:S11]  /*1d40*/  ISETP.GT.U32.AND P1, PT, R19, 0x1, PT ;  /* 0x000000011300780c */ /* 0x000fd60003f24070 */
[----:B------:R-:W-:Y:S05]  /*1d50*/  @!P0 BRA `(.L_x_34) ;  /* 0x00000000002c8947 */ /* 0x000fea0003800000 */
[----:B------:R-:W-:-:S04]  /*1d60*/  UISETP.LT.AND UP0, UPT, UR40, 0x1, UPT ;  /* 0x000000012800788c */ /* 0x000fc8000bf01270 */
[----:B------:R-:W-:-:S04]  /*1d70*/  USEL UR6, UR40, 0x1, UP0 ;  /* 0x0000000128067887 */ /* 0x000fc80008000000 */
[----:B------:R-:W-:-:S04]  /*1d80*/  UIADD3 UR6, UR39, UR40, -UR6 ;  /* 0x0000002827067290 */ /* 0x000fc8000fffe806 */
[----:B------:R-:W-:-:S04]  /*1d90*/  UIMAD.WIDE.U32 UR4, UR6, 0x38e38e39, URZ ;  /* 0x38e38e39060478a5 */ /* 0x000fc8000f8e003f */
[----:B------:R-:W-:-:S04]  /*1da0*/  USHF.R.U32.HI UR4, URZ, 0x1, UR5 ;  /* 0x000000013f047899 */ /* 0x000fc80008011605 */
[----:B------:R-:W-:-:S06]  /*1db0*/  UIMAD UR6, UR4, -0x9, UR6 ;  /* 0xfffffff7040678a4 */ /* 0x000fcc000f8e0206 */
[----:B------:R-:W-:-:S04]  /*1dc0*/  IMAD.U32 R3, RZ, RZ, UR6 ;  /* 0x00000006ff037e24 */ /* 0x000fc8000f8e00ff */
[----:B------:R-:W-:-:S04]  /*1dd0*/  IMAD R0, R3, 0x8, R6 ;  /* 0x0000000803007824 */ /* 0x000fc800078e0206 */
[----:B------:R-:W-:-:S05]  /*1de0*/  VIADD R3, R0, 0x48 ;  /* 0x0000004800037836 */ /* 0x000fca0000000000 */
[----:B------:R-:W-:-:S04]  /*1df0*/  PRMT R3, R152, 0x654, R3 ;  /* 0x0000065498037816 */ /* 0x000fc80000000003 */
[----:B------:R3:W-:Y:S03]  /*1e00*/  SYNCS.ARRIVE.TRANS64.RED.A1T0 RZ, [R3+URZ], RZ ;  /* 0x000000ff03ff79a7 */ /* 0x0007e6000810043f */
.L_x_34:
[----:B------:R-:W-:Y:S05]  /*1e10*/  BSYNC B0 ;  /* 0x0000000000007941 */ /* 0x000fea0003800000 */
.L_x_33:
[----:B------:R-:W-:Y:S05]  /*1e20*/  @P1 BRA `(.L_x_31) ;  /* 0x0000000000041947 */ /* 0x000fea0003800000 */
[----:B------:R-:W-:Y:S01]  /*1e30*/  BPT.TRAP 0x1 ;  /* 0x000000040000795c */ /* 0x000fe20000300000 */
.L_x_31:
[----:B------:R-:W4:Y:S01]  /*1e40*/  LDC R6, c[0x0][0x288] ;  /* 0x0000a200ff067b82 */ /* 0x000f220000000800 */
[--C-:B------:R-:W-:Y:S01]  /*1e50*/  SHF.R.U32.HI R0, RZ, 0x2, R18.reuse ;  /* 0x00000002ff007819 */ /* 0x100fe20000011612 */
[----:B------:R-:W-:Y:S01]  /*1e60*/  IMAD.SHL.U32 R13, R154, 0x80, RZ ;  /* 0x000000809a0d7824 */ /* 0x000fe200078e00ff */
[----:B01----:R-:W-:Y:S01]  /*1e70*/  SHF.R.U32.HI R5, RZ, 0x7, R18 ;  /* 0x00000007ff057819 */ /* 0x003fe20000011612 */
[----:B------:R-:W-:Y:S01]  /*1e80*/  UIADD3 UR39, UR40, UR39, URZ ;  /* 0x0000002728277290 */ /* 0x000fe2000fffe03f */
[----:B------:R-:W-:Y:S01]  /*1e90*/  LOP3.LUT R4, R18, 0x60, RZ, 0xc0, !PT ;  /* 0x0000006012047812 */ /* 0x000fe200078ec0ff */
[----:B------:R-:W-:Y:S01]  /*1ea0*/  ULDC UR7, c[0x0][0x284] ;  /* 0x0000a10000077ab9 */ /* 0x000fe20000000800 */
[----:B---3--:R-:W-:Y:S01]  /*1eb0*/  LOP3.LUT R3, R0, 0x7, RZ, 0xc0, !PT ;  /* 0x0000000700037812 */ /* 0x008fe200078ec0ff */
[----:B------:R-:W-:Y:S01]  /*1ec0*/  UISETP.GT.U32.AND UP0, UPT, UR39, 0x8, UPT ;  /* 0x000000082700788c */ /* 0x000fe2000bf04070 */
[----:B------:R-:W-:Y:S01]  /*1ed0*/  LOP3.LUT R0, R5, 0x1, RZ, 0xc0, !PT ;  /* 0x0000000105007812 */ /* 0x000fe200078ec0ff */
[----:B------:R-:W-:Y:S01]  /*1ee0*/  UISETP.GE.U32.AND UP1, UPT, UR40, 0x9, UPT ;  /* 0x000000092800788c */ /* 0x000fe2000bf26070 */
[----:B------:R-:W-:Y:S01]  /*1ef0*/  SHF.R.U32.HI R10, RZ, 0x1, R4 ;  /* 0x00000001ff0a7819 */ /* 0x000fe20000011604 */
[----:B------:R-:W-:Y:S01]  /*1f00*/  UISETP.LT.U32.AND UP0, UPT, UR40, 0x9, UP0 ;  /* 0x000000092800788c */ /* 0x000fe20008701070 */
[----:B------:R-:W-:Y:S01]  /*1f10*/  LOP3.LUT R4, R18, 0x3, RZ, 0xc0, !PT ;  /* 0x0000000312047812 */ /* 0x000fe200078ec0ff */
[----:B------:R-:W-:Y:S01]  /*1f20*/  IMAD.SHL.U32 R8, R0, 0x40, RZ ;  /* 0x0000004000087824 */ /* 0x000fe200078e00ff */
[----:B------:R-:W-:Y:S01]  /*1f30*/  IADD3 R5, RZ, -R10, -R3 ;  /* 0x8000000aff057210 */ /* 0x000fe20007ffe803 */
[----:B------:R-:W-:Y:S01]  /*1f40*/  ULDC.64 UR8, c[0x0][0x5d0] ;  /* 0x0001740000087ab9 */ /* 0x000fe20000000a00 */
[----:B------:R-:W-:Y:S01]  /*1f50*/  SHF.R.S32.HI R21, RZ, 0x1f, R23 ;  /* 0x0000001fff157819 */ /* 0x000fe20000011417 */
[----:B------:R-:W-:Y:S01]  /*1f60*/  UIMAD.WIDE.U32 UR4, UR39, 0x38e38e39, URZ ;  /* 0x38e38e39270478a5 */ /* 0x000fe2000f8e003f */
[----:B--2---:R-:W-:Y:S01]  /*1f70*/  LOP3.LUT R157, R8, 0x40, R3, 0xe2, !PT ;  /* 0x00000040089d7812 */ /* 0x004fe200078ee203 */
[----:B------:R-:W-:Y:S01]  /*1f80*/  IMAD R3, R0, -0x40, R5 ;  /* 0xffffffc000037824 */ /* 0x000fe200078e0205 */
[C---:B------:R-:W-:Y:S01]  /*1f90*/  SHF.L.U32 R0, R153.reuse, 0x8, RZ ;  /* 0x0000000899007819 */ /* 0x040fe200000006ff */
[----:B------:R-:W-:Y:S01]  /*1fa0*/  USEL UR6, URZ, 0x1, !UP0 ;  /* 0x000000013f067887 */ /* 0x000fe2000c000000 */
[----:B------:R-:W-:Y:S01]  /*1fb0*/  IMAD.WIDE R8, R153, 0x100, RZ ;  /* 0x0000010099087825 */ /* 0x000fe200078e02ff */
[----:B----4-:R-:W-:Y:S01]  /*1fc0*/  ISETP.GE.AND P0, PT, R13, R6, PT ;  /* 0x000000060d00720c */ /* 0x010fe20003f06270 */
[----:B------:R-:W-:Y:S01]  /*1fd0*/  USHF.R.U32.HI UR4, URZ, 0x1, UR5 ;  /* 0x000000013f047899 */ /* 0x000fe20008011605 */
[----:B------:R-:W-:Y:S01]  /*1fe0*/  IADD3 R3, -R0, UR7, R3 ;  /* 0x0000000700037c10 */ /* 0x000fe2000fffe103 */
[----:B------:R-:W-:Y:S01]  /*1ff0*/  IMAD R12, R4, -0x2, R6 ;  /* 0xfffffffe040c7824 */ /* 0x000fe200078e0206 */
[----:B------:R-:W-:Y:S01]  /*2000*/  ISETP.GE.OR P0, PT, R0, UR7, P0 ;  /* 0x0000000700007c0c */ /* 0x000fe20008706670 */
[----:B------:R-:W-:Y:S01]  /*2010*/  IMAD.SHL.U32 R6, R18, 0x2, RZ ;  /* 0x0000000212067824 */ /* 0x000fe200078e00ff */
[----:B------:R-:W-:Y:S01]  /*2020*/  ULOP3.LUT UR38, UR38, UR6, URZ, 0x3c, !UPT ;  /* 0x0000000626267292 */ /* 0x000fe2000f8e3c3f */
[----:B------:R-:W-:Y:S01]  /*2030*/  IMAD R4, R21, UR8, RZ ;  /* 0x0000000815047c24 */ /* 0x000fe2000f8e02ff */
[----:B------:R-:W-:Y:S01]  /*2040*/  UIMAD UR39, UR4, -0x9, UR39 ;  /* 0xfffffff7042778a4 */ /* 0x000fe2000f8e0227 */
[----:B------:R-:W-:Y:S01]  /*2050*/  LOP3.LUT R157, R8, R157, R10, 0xfe, !PT ;  /* 0x0000009d089d7212 */ /* 0x000fe200078efe0a */
[----:B------:R-:W-:Y:S01]  /*2060*/  @UP1 ULOP3.LUT UR38, UR38, 0x1, UR4, 0x78, !UPT ;  /* 0x0000000126261892 */ /* 0x000fe2000f8e7804 */
[----:B------:R-:W-:Y:S01]  /*2070*/  LOP3.LUT R6, R13, 0x6, R6, 0xf8, !PT ;  /* 0x000000060d067812 */ /* 0x000fe200078ef806 */
[----:B------:R-:W-:-:S02]  /*2080*/  IMAD R11, R23, UR9, R4 ;  /* 0x00000009170b7c24 */ /* 0x000fc4000f8e0204 */
[----:B------:R-:W-:Y:S01]  /*2090*/  IMAD.IADD R0, R12, 0x1, -R13 ;  /* 0x000000010c007824 */ /* 0x000fe200078e0a0d */
[--C-:B------:R-:W-:Y:S01]  /*20a0*/  SHF.R.S32.HI R7, RZ, 0x1f, R6.reuse ;  /* 0x0000001fff077819 */ /* 0x100fe20000011406 */
[----:B------:R-:W-:Y:S02]  /*20b0*/  IMAD.MOV.U32 R153, RZ, RZ, -0x1 ;  /* 0xffffffffff997424 */ /* 0x000fe400078e00ff */
[----:B------:R-:W-:-:S04]  /*20c0*/  IMAD.WIDE.U32 R4, R23, UR8, R6 ;  /* 0x0000000817047c25 */ /* 0x000fc8000f8e0006 */
[----:B------:R-:W-:Y:S02]  /*20d0*/  IMAD.IADD R11, R5, 0x1, R11 ;  /* 0x00000001050b7824 */ /* 0x000fe400078e020b */
[----:B------:R-:W-:Y:S01]  /*20e0*/  IMAD.MOV.U32 R10, RZ, RZ, R4 ;  /* 0x000000ffff0a7224 */ /* 0x000fe200078e0004 */
[----:B------:R-:W-:Y:S06]  /*20f0*/  @P0 BRA `(.L_x_35) ;  /* 0x0000008400680947 */ /* 0x000fec0003800000 */
[----:B------:R-:W0:Y:S01]  /*2100*/  LDC.64 R4, c[0x0][0x5c8] ;  /* 0x00017200ff047b82 */ /* 0x000e220000000a00 */
[----:B-----5:R-:W-:Y:S01]  /*2110*/  FSETP.NEU.AND P0, PT, R156, RZ, PT ;  /* 0x000000ff9c00720b */ /* 0x020fe20003f0d000 */
[----:B------:R-:W-:Y:S01]  /*2120*/  BSSY B0, `(.L_x_35) ;  /* 0x0000857000007945 */ /* 0x000fe20003800000 */
[----:B------:R-:W-:-:S04]  /*2130*/  ISETP.GT.AND P3, PT, R3, RZ, PT ;  /* 0x000000ff0300720c */ /* 0x000fc80003f64270 */
[----:B------:R-:W-:Y:S01]  /*2140*/  ISETP.GT.AND P1, PT, R0, RZ, P3 ;  /* 0x000000ff0000720c */ /* 0x000fe20001f24270 */
[-C--:B0-----:R-:W-:Y:S02]  /*2150*/  IMAD R12, R9, R4.reuse, RZ ;  /* 0x00000004090c7224 */ /* 0x081fe400078e02ff */
[----:B------:R-:W-:-:S04]  /*2160*/  IMAD.WIDE.U32 R168, R157, R4, R10 ;  /* 0x000000049da87225 */ /* 0x000fc800078e000a */
[----:B------:R-:W-:-:S04]  /*2170*/  IMAD R11, R157, R5, R12 ;  /* 0x000000059d0b7224 */ /* 0x000fc800078e020c */
[----:B------:R-:W-:Y:S01]  /*2180*/  IMAD.IADD R167, R169, 0x1, R11 ;  /* 0x00000001a9a77824 */ /* 0x000fe200078e020b */
[----:B------:R-:W-:Y:S06]  /*2190*/  @!P0 BRA `(.L_x_36) ;  /* 0x0000006000088947 */ /* 0x000fec0003800000 */
[----:B------:R-:W0:Y:S01]  /*21a0*/  LDC.64 R12, c[0x0][0x5b8] ;  /* 0x00016e00ff0c7b82 */ /* 0x000e220000000a00 */
[----:B------:R-:W-:-:S07]  /*21b0*/  ULDC.64 UR4, c[0x0][0x5c0] ;  /* 0x0001700000047ab9 */ /* 0x000fce0000000a00 */
[----:B------:R-:W1:Y:S08]  /*21c0*/  LDC.64 R14, c[0x0][0x5b0] ;  /* 0x00016c00ff0e7b82 */ /* 0x000e700000000a00 */
[----:B------:R-:W2:Y:S01]  /*21d0*/  LDC.64 R10, c[0x0][0x5a8] ;  /* 0x00016a00ff0a7b82 */ /* 0x000ea20000000a00 */
[----:B0-----:R-:W-:-:S04]  /*21e0*/  IMAD R20, R21, R12, RZ ;  /* 0x0000000c15147224 */ /* 0x001fc800078e02ff */
[C---:B------:R-:W-:Y:S02]  /*21f0*/  IMAD R13, R23.reuse, R13, R20 ;  /* 0x0000000d170d7224 */ /* 0x040fe400078e0214 */
[----:B------:R-:W-:-:S04]  /*2200*/  IMAD.WIDE.U32 R20, R23, R12, R6 ;  /* 0x0000000c17147225 */ /* 0x000fc800078e0006 */
[-C--:B-1----:R-:W-:Y:S02]  /*2210*/  IMAD R154, R9, R14.reuse, RZ ;  /* 0x0000000e099a7224 */ /* 0x082fe400078e02ff */
[----:B------:R-:W-:Y:S02]  /*2220*/  IMAD.IADD R159, R21, 0x1, R13 ;  /* 0x00000001159f7824 */ /* 0x000fe400078e020d */
[----:B------:R-:W-:Y:S02]  /*2230*/  IMAD.MOV.U32 R158, RZ, RZ, R20 ;  /* 0x000000ffff9e7224 */ /* 0x000fe400078e0014 */
[C---:B------:R-:W-:Y:S02]  /*2240*/  IMAD R169, R157.reuse, R15, R154 ;  /* 0x0000000f9da97224 */ /* 0x040fe400078e029a */
[----:B------:R-:W-:-:S04]  /*2250*/  IMAD.WIDE.U32 R160, R157, R14, R158 ;  /* 0x0000000e9da07225 */ /* 0x000fc800078e009e */
[----:B------:R-:W-:Y:S01]  /*2260*/  IMAD.IADD R154, R161, 0x1, R169 ;  /* 0x00000001a19a7824 */ /* 0x000fe200078e02a9 */
[----:B--2---:R-:W-:-:S04]  /*2270*/  LEA R162, P0, R160, R10, 0x1 ;  /* 0x0000000aa0a27211 */ /* 0x004fc800078008ff */
[----:B------:R-:W-:-:S05]  /*2280*/  LEA.HI.X R163, R160, R11, R154, 0x1, P0 ;  /* 0x0000000ba0a37211 */ /* 0x000fca00000f0c9a */
[----:B------:R-:W2:Y:S01]  /*2290*/  @P1 LDG.E.LTC128B.U16 R154, desc[UR36][R162.64] ;  /* 0x00000024a29a1981 */ /* 0x000ea2000c1e1520 */
[----:B------:R-:W-:Y:S01]  /*22a0*/  IMAD.WIDE.U32 R164, R157, R14, R6 ;  /* 0x0000000e9da47225 */ /* 0x000fe200078e0006 */
[----:B------:R-:W-:Y:S01]  /*22b0*/  ISETP.GT.AND P2, PT, R0, 0x1, P3 ;  /* 0x000000010000780c */ /* 0x000fe20001f44270 */
[----:B------:R-:W-:Y:S01]  /*22c0*/  BSSY B1, `(.L_x_37) ;  /* 0x0000012000017945 */ /* 0x000fe20003800000 */
[----:B------:R-:W-:Y:S01]  /*22d0*/  LEA R160, P0, R168, UR4, 0x1 ;  /* 0x00000004a8a07c11 */ /* 0x000fe2000f8008ff */
[----:B------:R-:W-:Y:S02]  /*22e0*/  IMAD.IADD R165, R169, 0x1, R165 ;  /* 0x00000001a9a57824 */ /* 0x000fe400078e02a5 */
[----:B------:R-:W-:-:S04]  /*22f0*/  IMAD.WIDE.U32 R164, R23, R12, R164 ;  /* 0x0000000c17a47225 */ /* 0x000fc800078e00a4 */
[----:B--2---:R-:W-:-:S04]  /*2300*/  IMAD.U32 R161, R154, 0x10000, RZ ;  /* 0x000100009aa17824 */ /* 0x004fc800078e00ff */
[----:B------:R-:W-:-:S04]  /*2310*/  FMUL R161, R161, R156 ;  /* 0x0000009ca1a17220 */ /* 0x000fc80000400000 */
[----:B------:R-:W-:Y:S01]  /*2320*/  FFMA R161, R88, R155, R161 ;  /* 0x0000009b58a17223 */ /* 0x000fe200000000a1 */
[----:B------:R-:W-:-:S04]  /*2330*/  IMAD.IADD R88, R13, 0x1, R165 ;  /* 0x000000010d587824 */ /* 0x000fc800078e02a5 */
[----:B------:R-:W-:Y:S02]  /*2340*/  F2FP.BF16.F32.PACK_AB R163, RZ, R161 ;  /* 0x000000a1ffa3723e */ /* 0x000fe400000010ff */
[----:B------:R-:W-:Y:S02]  /*2350*/  LEA.HI.X R161, R168, UR5, R167, 0x1, P0 ;  /* 0x00000005a8a17c11 */ /* 0x000fe400080f0ca7 */
[----:B------:R-:W-:Y:S02]  /*2360*/  PRMT R165, R163, 0x7610, R165 ;  /* 0x00007610a3a57816 */ /* 0x000fe400000000a5 */
[----:B------:R-:W-:-:S03]  /*2370*/  LEA R162, P0, R164, R10, 0x1 ;  /* 0x0000000aa4a27211 */ /* 0x000fc600078008ff */
[----:B------:R0:W-:Y:S01]  /*2380*/  @P1 STG.E.U16 desc[UR36][R160.64], R165 ;  /* 0x000000a5a0001986 */ /* 0x0001e2000c101524 */
[----:B------:R-:W-:Y:S01]  /*2390*/  LEA.HI.X R163, R164, R11, R88, 0x1, P0 ;  /* 0x0000000ba4a37211 */ /* 0x000fe200000f0c58 */
[C---:B------:R-:W-:Y:S01]  /*23a0*/  IMAD.SHL.U32 R164, R14.reuse, 0x8, RZ ;  /* 0x000000080ea47824 */ /* 0x040fe200078e00ff */
[----:B0-----:R-:W-:Y:S01]  /*23b0*/  SHF.L.U64.HI R165, R14, 0x3, R15 ;  /* 0x000000030ea57819 */ /* 0x001fe2000001020f */
[----:B------:R-:W-:Y:S06]  /*23c0*/  @!P2 BRA `(.L_x_38) ;  /* 0x000000000004a947 */ /* 0x000fec0003800000 */
[----:B------:R0:W5:Y:S02]  /*23d0*/  LDG.E.LTC128B.U16 R154, desc[UR36][R162.64+0x2] ;  /* 0x00000224a29a7981 */ /* 0x000164000c1e1520 */
.L_x_38:
[----:B------:R-:W-:Y:S05]  /*23e0*/  BSYNC B1 ;  /* 0x0000000000017941 */ /* 0x000fea0003800000 */
.L_x_37:
[----:B-----5:R-:W-:Y:S01]  /*23f0*/  IMAD.U32 R167, R154, 0x10000, RZ ;  /* 0x000100009aa77824 */ /* 0x020fe200078e00ff */
[----:B------:R-:W-:Y:S01]  /*2400*/  ISETP.GT.AND P0, PT, R3, 0x8, PT ;  /* 0x000000080300780c */ /* 0x000fe20003f04270 */
[----:B------:R-:W-:-:S04]  /*2410*/  IMAD.WIDE.U32 R172, R157, R14, R164 ;  /* 0x0000000e9dac7225 */ /* 0x000fc800078e00a4 */
[----:B------:R-:W-:Y:S01]  /*2420*/  FMUL R88, R167, R156 ;  /* 0x0000009ca7587220 */ /* 0x000fe20000400000 */
[----:B------:R-:W-:Y:S02]  /*2430*/  ISETP.GT.AND P1, PT, R0, RZ, P0 ;  /* 0x000000ff0000720c */ /* 0x000fe40000724270 */
[----:B------:R-:W-:Y:S01]  /*2440*/  IADD3 R171, R169, R173, RZ ;  /* 0x000000ada9ab7210 */ /* 0x000fe20007ffe0ff */
[----:B------:R-:W-:Y:S01]  /*2450*/  FFMA R89, R89, R155, R88 ;  /* 0x0000009b59597223 */ /* 0x000fe20000000058 */
[----:B------:R-:W-:-:S04]  /*2460*/  IADD3 R167, P4, R20, R172, RZ ;  /* 0x000000ac14a77210 */ /* 0x000fc80007f9e0ff */
[----:B------:R-:W-:Y:S01]  /*2470*/  F2FP.BF16.F32.PACK_AB R169, RZ, R89 ;  /* 0x00000059ffa9723e */ /* 0x000fe200000010ff */
[----:B------:R-:W-:Y:S01]  /*2480*/  IMAD.X R168, R171, 0x1, R159, P4 ;  /* 0x00000001aba87824 */ /* 0x000fe200020e069f */
[----:B------:R-:W-:-:S04]  /*2490*/  LEA R88, P4, R167, R10, 0x1 ;  /* 0x0000000aa7587211 */ /* 0x000fc800078808ff */
[--C-:B------:R-:W-:Y:S02]  /*24a0*/  LEA.HI.X R89, R167, R11, R168.reuse, 0x1, P4 ;  /* 0x0000000ba7597211 */ /* 0x100fe400020f0ca8 */
[----:B------:R-:W-:-:S05]  /*24b0*/  PRMT R168, R169, 0x7610, R168 ;  /* 0x00007610a9a87816 */ /* 0x000fca00000000a8 */
[----:B------:R1:W-:Y:S04]  /*24c0*/  @P2 STG.E.U16 desc[UR36][R160.64+0x2], R168 ;  /* 0x000002a8a0002986 */ /* 0x0003e8000c101524 */
[----:B------:R2:W3:Y:S01]  /*24d0*/  @P1 LDG.E.LTC128B.U16 R154, desc[UR36][R88.64] ;  /* 0x00000024589a1981 */ /* 0x0004e2000c1e1520 */
[----:B------:R-:W-:Y:S01]  /*24e0*/  IMAD.SHL.U32 R167, R4, 0x10, RZ ;  /* 0x0000001004a77824 */ /* 0x000fe200078e00ff */
[----:B------:R-:W-:Y:S01]  /*24f0*/  IADD3 R172, P2, R6, R172, RZ ;  /* 0x000000ac06ac7210 */ /* 0x000fe20007f5e0ff */
[----:B------:R-:W-:Y:S03]  /*2500*/  BSSY B1, `(.L_x_39) ;  /* 0x0000011000017945 */ /* 0x000fe60003800000 */
[----:B------:R-:W-:Y:S01]  /*2510*/  IADD3 R170, P4, R167, R160, RZ ;  /* 0x000000a0a7aa7210 */ /* 0x000fe20007f9e0ff */
[----:B------:R-:W-:Y:S01]  /*2520*/  IMAD.X R173, R7, 0x1, R171, P2 ;  /* 0x0000000107ad7824 */ /* 0x000fe200010e06ab */
[----:B------:R-:W-:Y:S01]  /*2530*/  ISETP.GT.AND P2, PT, R0, 0x1, P0 ;  /* 0x000000010000780c */ /* 0x000fe20000744270 */
[----:B------:R-:W-:-:S04]  /*2540*/  IMAD.WIDE.U32 R172, R23, R12, R172 ;  /* 0x0000000c17ac7225 */ /* 0x000fc800078e00ac */
[----:B-1----:R-:W-:Y:S01]  /*2550*/  IMAD.IADD R168, R13, 0x1, R173 ;  /* 0x000000010da87824 */ /* 0x002fe200078e02ad */
[----:B--2---:R-:W-:-:S04]  /*2560*/  LEA R88, P5, R172, R10, 0x1 ;  /* 0x0000000aac587211 */ /* 0x004fc800078a08ff */
[----:B------:R-:W-:Y:S01]  /*2570*/  LEA.HI.X R89, R172, R11, R168, 0x1, P5 ;  /* 0x0000000bac597211 */ /* 0x000fe200028f0ca8 */
[----:B---3--:R-:W-:-:S04]  /*2580*/  IMAD.U32 R169, R154, 0x10000, RZ ;  /* 0x000100009aa97824 */ /* 0x008fc800078e00ff */
[----:B------:R-:W-:-:S04]  /*2590*/  FMUL R169, R169, R156 ;  /* 0x0000009ca9a97220 */ /* 0x000fc80000400000 */
[----:B------:R-:W-:Y:S01]  /*25a0*/  FFMA R90, R90, R155, R169 ;  /* 0x0000009b5a5a7223 */ /* 0x000fe200000000a9 */
[----:B------:R-:W-:-:S04]  /*25b0*/  SHF.L.U64.HI R169, R4, 0x4, R5 ;  /* 0x0000000404a97819 */ /* 0x000fc80000010205 */
[----:B------:R-:W-:Y:S01]  /*25c0*/  F2FP.BF16.F32.PACK_AB R90, RZ, R90 ;  /* 0x0000005aff5a723e */ /* 0x000fe200000010ff */
[----:B------:R-:W-:-:S05]  /*25d0*/  IMAD.X R171, R169, 0x1, R161, P4 ;  /* 0x00000001a9ab7824 */ /* 0x000fca00020e06a1 */
[----:B------:R1:W-:Y:S01]  /*25e0*/  @P1 STG.E.U16 desc[UR36][R170.64], R90 ;  /* 0x0000005aaa001986 */ /* 0x0003e2000c101524 */
[----:B------:R-:W-:Y:S05]  /*25f0*/  @!P2 BRA `(.L_x_40) ;  /* 0x000000000004a947 */ /* 0x000fea0003800000 */
[----:B------:R2:W5:Y:S02]  /*2600*/  LDG.E.LTC128B.U16 R154, desc[UR36][R88.64+0x2] ;  /* 0x00000224589a7981 */ /* 0x000564000c1e1520 */
.L_x_40:
[----:B------:R-:W-:Y:S05]  /*2610*/  BSYNC B1 ;  /* 0x0000000000017941 */ /* 0x000fea0003800000 */
.L_x_39:
[----:B-----5:R-:W-:Y:S01]  /*2620*/  IMAD.U32 R173, R154, 0x10000, RZ ;  /* 0x000100009aad7824 */ /* 0x020fe200078e00ff */
[----:B------:R-:W-:Y:S01]  /*2630*/  ISETP.GT.AND P1, PT, R0, 0x8, P3 ;  /* 0x000000080000780c */ /* 0x000fe20001f24270 */
[----:B------:R-:W-:Y:S02]  /*2640*/  BSSY B1, `(.L_x_41) ;  /* 0x000000a000017945 */ /* 0x000fe40003800000 */
[----:B-1----:R-:W-:-:S04]  /*2650*/  FMUL R90, R173, R156 ;  /* 0x0000009cad5a7220 */ /* 0x002fc80000400000 */
[----:B------:R-:W-:Y:S01]  /*2660*/  FFMA R90, R91, R155, R90 ;  /* 0x0000009b5b5a7223 */ /* 0x000fe2000000005a */
[----:B------:R-:W-:-:S04]  /*2670*/  @P2 IMAD.MOV.U32 R91, RZ, RZ, R171 ;  /* 0x000000ffff5b2224 */ /* 0x000fc800078e00ab */
[----:B------:R-:W-:-:S04]  /*2680*/  F2FP.BF16.F32.PACK_AB R90, RZ, R90 ;  /* 0x0000005aff5a723e */ /* 0x000fc800000010ff */
[----:B------:R-:W-:Y:S01]  /*2690*/  PRMT R168, R90, 0x7610, R168 ;  /* 0x000076105aa87816 */ /* 0x000fe200000000a8 */
[----:B------:R-:W-:-:S05]  /*26a0*/  @P2 IMAD.MOV.U32 R90, RZ, RZ, R170 ;  /* 0x000000ffff5a2224 */ /* 0x000fca00078e00aa */
[----:B------:R1:W-:Y:S01]  /*26b0*/  @P2 STG.E.U16 desc[UR36][R90.64+0x2], R168 ;  /* 0x000002a85a002986 */ /* 0x0003e2000c101524 */
[----:B------:R-:W-:Y:S05]  /*26c0*/  @!P1 BRA `(.L_x_42) ;  /* 0x0000000000049947 */ /* 0x000fea0003800000 */
[----:B------:R3:W5:Y:S02]  /*26d0*/  LDG.E.LTC128B.U16 R154, desc[UR36][R162.64+0x10] ;  /* 0x00001024a29a7981 */ /* 0x000764000c1e1520 */
.L_x_42:
[----:B------:R-:W-:Y:S05]  /*26e0*/  BSYNC B1 ;  /* 0x0000000000017941 */ /* 0x000fea0003800000 */
.L_x_41:
[----:B-1---5:R-:W-:Y:S01]  /*26f0*/  IMAD.U32 R91, R154, 0x10000, RZ ;  /* 0x000100009a5b7824 */ /* 0x022fe200078e00ff */
[----:B------:R-:W-:Y:S01]  /*2700*/  ISETP.GT.AND P2, PT, R0, 0x9, P3 ;  /* 0x000000090000780c */ /* 0x000fe20001f44270 */
[----:B------:R-:W-:Y:S01]  /*2710*/  @P1 IMAD.MOV.U32 R90, RZ, RZ, R160 ;  /* 0x000000ffff5a1224 */ /* 0x000fe200078e00a0 */
[----:B------:R-:W-:Y:S01]  /*2720*/  BSSY B1, `(.L_x_43) ;  /* 0x0000009000017945 */ /* 0x000fe20003800000 */
[----:B------:R-:W-:-:S04]  /*2730*/  FMUL R91, R91, R156 ;  /* 0x0000009c5b5b7220 */ /* 0x000fc80000400000 */
[----:B------:R-:W-:-:S05]  /*2740*/  FFMA R91, R92, R155, R91 ;  /* 0x0000009b5c5b7223 */ /* 0x000fca000000005b */
[----:B------:R-:W-:-:S04]  /*2750*/  F2FP.BF16.F32.PACK_AB R91, RZ, R91 ;  /* 0x0000005bff5b723e */ /* 0x000fc800000010ff */
[----:B------:R-:W-:Y:S01]  /*2760*/  PRMT R92, R91, 0x7610, R92 ;  /* 0x000076105b5c7816 */ /* 0x000fe2000000005c */
[----:B------:R-:W-:-:S05]  /*2770*/  @P1 IMAD.MOV.U32 R91, RZ, RZ, R161 ;  /* 0x000000ffff5b1224 */ /* 0x000fca00078e00a1 */
[----:B------:R1:W-:Y:S01]  /*2780*/  @P1 STG.E.U16 desc[UR36][R90.64+0x10], R92 ;  /* 0x0000105c5a001986 */ /* 0x0003e2000c101524 */
[----:B------:R-:W-:Y:S05]  /*2790*/  @!P2 BRA `(.L_x_44) ;  /* 0x000000000004a947 */ /* 0x000fea0003800000 */
[----:B------:R4:W5:Y:S02]  /*27a0*/  LDG.E.LTC128B.U16 R154, desc[UR36][R162.64+0x12] ;  /* 0x00001224a29a7981 */ /* 0x000964000c1e1520 */
.L_x_44:
[----:B------:R-:W-:Y:S05]  /*27b0*/  BSYNC B1 ;  /* 0x0000000000017941 */ /* 0x000fea0003800000 */
.L_x_43:
[----:B-1---5:R-:W-:Y:S01]  /*27c0*/  IMAD.U32 R91, R154, 0x10000, RZ ;  /* 0x000100009a5b7824 */ /* 0x022fe200078e00ff */
[----:B------:R-:W-:Y:S01]  /*27d0*/  ISETP.GT.AND P1, PT, R0, 0x8, P0 ;  /* 0x000000080000780c */ /* 0x000fe20000724270 */
[----:B------:R-:W-:Y:S02]  /*27e0*/  BSSY B1, `(.L_x_45) ;  /* 0x000000a000017945 */ /* 0x000fe40003800000 */
[----:B------:R-:W-:Y:S01]  /*27f0*/  FMUL R90, R91, R156 ;  /* 0x0000009c5b5a7220 */ /* 0x000fe20000400000 */
[----:B------:R-:W-:-:S03]  /*2800*/  @P2 IMAD.MOV.U32 R91, RZ, RZ, R161 ;  /* 0x000000ffff5b2224 */ /* 0x000fc600078e00a1 */
[----:B------:R-:W-:-:S05]  /*2810*/  FFMA R90, R93, R155, R90 ;  /* 0x0000009b5d5a7223 */ /* 0x000fca000000005a */
[----:B------:R-:W-:-:S04]  /*2820*/  F2FP.BF16.F32.PACK_AB R90, RZ, R90 ;  /* 0x0000005aff5a723e */ /* 0x000fc800000010ff */
[----:B------:R-:W-:Y:S02]  /*2830*/  PRMT R92, R90, 0x7610, R92 ;  /* 0x000076105a5c7816 */ /* 0x000fe4000000005c */
[----:B------:R-:W-:-:S05]  /*2840*/  @P2 MOV R90, R160 ;  /* 0x000000a0005a2202 */ /* 0x000fca0000000f00 */
[----:B------:R1:W-:Y:S01]  /*2850*/  @P2 STG.E.U16 desc[UR36][R90.64+0x12], R92 ;  /* 0x0000125c5a002986 */ /* 0x0003e2000c101524 */
[----:B------:R-:W-:Y:S05]  /*2860*/  @!P1 BRA `(.L_x_46) ;  /* 0x0000000000049947 */ /* 0x000fea0003800000 */
[----:B------:R0:W5:Y:S02]  /*2870*/  LDG.E.LTC128B.U16 R154, desc[UR36][R88.64+0x10] ;  /* 0x00001024589a7981 */ /* 0x000164000c1e1520 */
.L_x_46:
[----:B------:R-:W-:Y:S05]  /*2880*/  BSYNC B1 ;  /* 0x0000000000017941 */ /* 0x000fea0003800000 */
.L_x_45:
        /* <DEDUP_REMOVED lines=12> */
.L_x_48:
[----:B------:R-:W-:Y:S05]  /*2950*/  BSYNC B1 ;  /* 0x0000000000017941 */ /* 0x000fea0003800000 */
.L_x_47:
[----:B-1---5:R-:W-:Y:S01]  /*2960*/  IMAD.U32 R91, R154, 0x10000, RZ ;  /* 0x000100009a5b7824 */ /* 0x022fe200078e00ff */
[----:B------:R-:W-:Y:S01]  /*2970*/  ISETP.GT.AND P1, PT, R0, 0x10, P3 ;  /* 0x000000100000780c */ /* 0x000fe20001f24270 */
[----:B------:R-:W-:Y:S02]  /*2980*/  BSSY B1, `(.L_x_49) ;  /* 0x000000a000017945 */ /* 0x000fe40003800000 */
[----:B------:R-:W-:Y:S01]  /*2990*/  FMUL R90, R91, R156 ;  /* 0x0000009c5b5a7220 */ /* 0x000fe20000400000 */
[----:B------:R-:W-:-:S03]  /*29a0*/  @P2 IMAD.MOV.U32 R91, RZ, RZ, R171 ;  /* 0x000000ffff5b2224 */ /* 0x000fc600078e00ab */
[----:B------:R-:W-:-:S05]  /*29b0*/  FFMA R90, R95, R155, R90 ;  /* 0x0000009b5f5a7223 */ /* 0x000fca000000005a */
[----:B------:R-:W-:-:S04]  /*29c0*/  F2FP.BF16.F32.PACK_AB R90, RZ, R90 ;  /* 0x0000005aff5a723e */ /* 0x000fc800000010ff */
[----:B------:R-:W-:Y:S01]  /*29d0*/  PRMT R92, R90, 0x7610, R92 ;  /* 0x000076105a5c7816 */ /* 0x000fe2000000005c */
[----:B------:R-:W-:-:S05]  /*29e0*/  @P2 IMAD.MOV.U32 R90, RZ, RZ, R170 ;  /* 0x000000ffff5a2224 */ /* 0x000fca00078e00aa */
[----:B------:R1:W-:Y:S01]  /*29f0*/  @P2 STG.E.U16 desc[UR36][R90.64+0x12], R92 ;  /* 0x0000125c5a002986 */ /* 0x0003e2000c101524 */
[----:B------:R-:W-:Y:S05]  /*2a00*/  @!P1 BRA `(.L_x_50) ;  /* 0x0000000000049947 */ /* 0x000fea0003800000 */
[----:B------:R0:W5:Y:S02]  /*2a10*/  LDG.E.LTC128B.U16 R154, desc[UR36][R162.64+0x20] ;  /* 0x00002024a29a7981 */ /* 0x000164000c1e1520 */
.L_x_50:
[----:B------:R-:W-:Y:S05]  /*2a20*/  BSYNC B1 ;  /* 0x0000000000017941 */ /* 0x000fea0003800000 */
.L_x_49:
        /* <DEDUP_REMOVED lines=12> */
.L_x_52:
[----:B------:R-:W-:Y:S05]  /*2af0*/  BSYNC B1 ;  /* 0x0000000000017941 */ /* 0x000fea0003800000 */
.L_x_51:
        /* <DEDUP_REMOVED lines=12> */
.L_x_54:
[----:B------:R-:W-:Y:S05]  /*2bc0*/  BSYNC B1 ;  /* 0x0000000000017941 */ /* 0x000fea0003800000 */
.L_x_53:
[----:B-1---5:R-:W-:Y:S01]  /*2bd0*/  SHF.L.U32 R91, R154, 0x10, RZ ;  /* 0x000000109a5b7819 */ /* 0x022fe200000006ff */
[----:B------:R-:W-:Y:S01]  /*2be0*/  @P1 IMAD.MOV.U32 R90, RZ, RZ, R170 ;  /* 0x000000ffff5a1224 */ /* 0x000fe200078e00aa */
[----:B------:R-:W-:Y:S01]  /*2bf0*/  ISETP.GT.AND P2, PT, R0, 0x11, P0 ;  /* 0x000000110000780c */ /* 0x000fe20000744270 */
[----:B------:R-:W-:Y:S02]  /*2c00*/  BSSY B1, `(.L_x_55) ;  /* 0x0000009000017945 */ /* 0x000fe40003800000 */
        /* <DEDUP_REMOVED lines=8> */
.L_x_56:
[----:B------:R-:W-:Y:S05]  /*2c90*/  BSYNC B1 ;  /* 0x0000000000017941 */ /* 0x000fea0003800000 */
.L_x_55:
        /* <DEDUP_REMOVED lines=12> */
.L_x_58:
[----:B------:R-:W-:Y:S05]  /*2d60*/  BSYNC B1 ;  /* 0x0000000000017941 */ /* 0x000fea0003800000 */
.L_x_57:
        /* <DEDUP_REMOVED lines=12> */
.L_x_60:
[----:B------:R-:W-:Y:S05]  /*2e30*/  BSYNC B1 ;  /* 0x0000000000017941 */ /* 0x000fea0003800000 */
.L_x_59:
        /* <DEDUP_REMOVED lines=12> */
.L_x_62:
[----:B------:R-:W-:Y:S05]  /*2f00*/  BSYNC B1 ;  /* 0x0000000000017941 */ /* 0x000fea0003800000 */
.L_x_61:
[----:B-1---5:R-:W-:Y:S01]  /*2f10*/  IMAD.U32 R91, R154, 0x10000, RZ ;  /* 0x000100009a5b7824 */ /* 0x022fe200078e00ff */
[----:B------:R-:W-:Y:S01]  /*2f20*/  ISETP.GT.AND P2, PT, R0, 0x19, P0 ;  /* 0x000000190000780c */ /* 0x000fe20000744270 */
[----:B------:R-:W-:Y:S01]  /*2f30*/  @P1 IMAD.MOV.U32 R90, RZ, RZ, R170 ;  /* 0x000000ffff5a1224 */ /* 0x000fe200078e00aa */
[----:B------:R-:W-:Y:S01]  /*2f40*/  BSSY B1, `(.L_x_63) ;  /* 0x0000009000017945 */ /* 0x000fe20003800000 */
[----:B------:R-:W-:-:S04]  /*2f50*/  FMUL R91, R91, R156 ;  /* 0x0000009c5b5b7220 */ /* 0x000fc80000400000 */
[----:B------:R-:W-:-:S05]  /*2f60*/  FFMA R91, R102, R155, R91 ;  /* 0x0000009b665b7223 */ /* 0x000fca000000005b */
[----:B------:R-:W-:-:S04]  /*2f70*/  F2FP.BF16.F32.PACK_AB R91, RZ, R91 ;  /* 0x0000005bff5b723e */ /* 0x000fc800000010ff */
[----:B------:R-:W-:Y:S02]  /*2f80*/  PRMT R92, R91, 0x7610, R92 ;  /* 0x000076105b5c7816 */ /* 0x000fe4000000005c */
[----:B------:R-:W-:-:S05]  /*2f90*/  @P1 MOV R91, R171 ;  /* 0x000000ab005b1202 */ /* 0x000fca0000000f00 */
[----:B------:R1:W-:Y:S01]  /*2fa0*/  @P1 STG.E.U16 desc[UR36][R90.64+0x30], R92 ;  /* 0x0000305c5a001986 */ /* 0x0003e2000c101524 */
[----:B------:R-:W-:Y:S05]  /*2fb0*/  @!P2 BRA `(.L_x_64) ;  /* 0x000000000004a947 */ /* 0x000fea0003800000 */
[----:B------:R0:W5:Y:S02]  /*2fc0*/  LDG.E.LTC128B.U16 R154, desc[UR36][R88.64+0x32] ;  /* 0x00003224589a7981 */ /* 0x000164000c1e1520 */
.L_x_64:
[----:B------:R-:W-:Y:S05]  /*2fd0*/  BSYNC B1 ;  /* 0x0000000000017941 */ /* 0x000fea0003800000 */
.L_x_63:
        /* <DEDUP_REMOVED lines=12> */
.L_x_66:
[----:B------:R-:W-:Y:S05]  /*30a0*/  BSYNC B1 ;  /* 0x0000000000017941 */ /* 0x000fea0003800000 */
.L_x_65:
        /* <DEDUP_REMOVED lines=12> */
.L_x_68:
[----:B------:R-:W-:Y:S05]  /*3170*/  BSYNC B1 ;  /* 0x0000000000017941 */ /* 0x000fea0003800000 */
.L_x_67:
        /* <DEDUP_REMOVED lines=12> */
.L_x_70:
[----:B------:R-:W-:Y:S05]  /*3240*/  BSYNC B1 ;  /* 0x0000000000017941 */ /* 0x000fea0003800000 */
.L_x_69:
        /* <DEDUP_REMOVED lines=12> */
.L_x_72:
[----:B------:R-:W-:Y:S05]  /*3310*/  BSYNC B1 ;  /* 0x0000000000017941 */ /* 0x000fea0003800000 */
.L_x_71:
        /* <DEDUP_REMOVED lines=12> */
.L_x_74:
[----:B------:R-:W-:Y:S05]  /*33e0*/  BSYNC B1 ;  /* 0x0000000000017941 */ /* 0x000fea0003800000 */
.L_x_73:
        /* <DEDUP_REMOVED lines=12> */
.L_x_76:
[----:B------:R-:W-:Y:S05]  /*34b0*/  BSYNC B1 ;  /* 0x0000000000017941 */ /* 0x000fea0003800000 */
.L_x_75:
        /* <DEDUP_REMOVED lines=12> */
.L_x_78:
[----:B------:R-:W-:Y:S05]  /*3580*/  BSYNC B1 ;  /* 0x0000000000017941 */ /* 0x000fea0003800000 */
.L_x_77:
        /* <DEDUP_REMOVED lines=12> */
.L_x_80:
[----:B------:R-:W-:Y:S05]  /*3650*/  BSYNC B1 ;  /* 0x0000000000017941 */ /* 0x000fea0003800000 */
.L_x_79:
        /* <DEDUP_REMOVED lines=12> */
.L_x_82:
[----:B------:R-:W-:Y:S05]  /*3720*/  BSYNC B1 ;  /* 0x0000000000017941 */ /* 0x000fea0003800000 */
.L_x_81:
        /* <DEDUP_REMOVED lines=12> */
.L_x_84:
[----:B------:R-:W-:Y:S05]  /*37f0*/  BSYNC B1 ;  /* 0x0000000000017941 */ /* 0x000fea0003800000 */
.L_x_83:
        /* <DEDUP_REMOVED lines=12> */
.L_x_86:
[----:B------:R-:W-:Y:S05]  /*38c0*/  BSYNC B1 ;  /* 0x0000000000017941 */ /* 0x000fea0003800000 */
.L_x_85:
        /* <DEDUP_REMOVED lines=12> */
.L_x_88:
[----:B------:R-:W-:Y:S05]  /*3990*/  BSYNC B1 ;  /* 0x0000000000017941 */ /* 0x000fea0003800000 */
.L_x_87:
        /* <DEDUP_REMOVED lines=12> */
.L_x_90:
[----:B------:R-:W-:Y:S05]  /*3a60*/  BSYNC B1 ;  /* 0x0000000000017941 */ /* 0x000fea0003800000 */
.L_x_89:
        /* <DEDUP_REMOVED lines=12> */
.L_x_92:
[----:B------:R-:W-:Y:S05]  /*3b30*/  BSYNC B1 ;  /* 0x0000000000017941 */ /* 0x000fea0003800000 */
.L_x_91:
        /* <DEDUP_REMOVED lines=12> */
.L_x_94:
[----:B------:R-:W-:Y:S05]  /*3c00*/  BSYNC B1 ;  /* 0x0000000000017941 */ /* 0x000fea0003800000 */
.L_x_93:
        /* <DEDUP_REMOVED lines=12> */
.L_x_96:
[----:B------:R-:W-:Y:S05]  /*3cd0*/  BSYNC B1 ;  /* 0x0000000000017941 */ /* 0x000fea0003800000 */
.L_x_95:
        /* <DEDUP_REMOVED lines=12> */
.L_x_98:
[----:B------:R-:W-:Y:S05]  /*3da0*/  BSYNC B1 ;  /* 0x0000000000017941 */ /* 0x000fea0003800000 */
.L_x_97:
        /* <DEDUP_REMOVED lines=12> */
.L_x_100:
[----:B------:R-:W-:Y:S05]  /*3e70*/  BSYNC B1 ;  /* 0x0000000000017941 */ /* 0x000fea0003800000 */
.L_x_99:
        /* <DEDUP_REMOVED lines=12> */
.L_x_102:
[----:B------:R-:W-:Y:S05]  /*3f40*/  BSYNC B1 ;  /* 0x0000000000017941 */ /* 0x000fea0003800000 */
.L_x_101:
        /* <DEDUP_REMOVED lines=12> */
.L_x_104:
[----:B------:R-:W-:Y:S05]  /*4010*/  BSYNC B1 ;  /* 0x0000000000017941 */ /* 0x000fea0003800000 */
.L_x_103:
        /* <DEDUP_REMOVED lines=12> */
.L_x_106:
[----:B------:R-:W-:Y:S05]  /*40e0*/  BSYNC B1 ;  /* 0x0000000000017941 */ /* 0x000fea0003800000 */
.L_x_105:
        /* <DEDUP_REMOVED lines=12> */
.L_x_108:
[----:B------:R-:W-:Y:S05]  /*41b0*/  BSYNC B1 ;  /* 0x0000000000017941 */ /* 0x000fea0003800000 */
.L_x_107:
        /* <DEDUP_REMOVED lines=12> */
.L_x_110:
[----:B------:R-:W-:Y:S05]  /*4280*/  BSYNC B1 ;  /* 0x0000000000017941 */ /* 0x000fea0003800000 */
.L_x_109:
        /* <DEDUP_REMOVED lines=12> */
.L_x_112:
[----:B------:R-:W-:Y:S05]  /*4350*/  BSYNC B1 ;  /* 0x0000000000017941 */ /* 0x000fea0003800000 */
.L_x_111:
        /* <DEDUP_REMOVED lines=12> */
.L_x_114:
[----:B------:R-:W-:Y:S05]  /*4420*/  BSYNC B1 ;  /* 0x0000000000017941 */ /* 0x000fea0003800000 */
.L_x_113:
        /* <DEDUP_REMOVED lines=12> */
.L_x_116:
[----:B------:R-:W-:Y:S05]  /*44f0*/  BSYNC B1 ;  /* 0x0000000000017941 */ /* 0x000fea0003800000 */
.L_x_115:
        /* <DEDUP_REMOVED lines=12> */
.L_x_118:
[----:B------:R-:W-:Y:S05]  /*45c0*/  BSYNC B1 ;  /* 0x0000000000017941 */ /* 0x000fea0003800000 */
.L_x_117:
        /* <DEDUP_REMOVED lines=12> */
.L_x_120:
[----:B------:R-:W-:Y:S05]  /*4690*/  BSYNC B1 ;  /* 0x0000000000017941 */ /* 0x000fea0003800000 */
.L_x_119:
        /* <DEDUP_REMOVED lines=12> */
.L_x_122:
[----:B------:R-:W-:Y:S05]  /*4760*/  BSYNC B1 ;  /* 0x0000000000017941 */ /* 0x000fea0003800000 */
.L_x_121:
        /* <DEDUP_REMOVED lines=12> */
.L_x_124:
[----:B------:R-:W-:Y:S05]  /*4830*/  BSYNC B1 ;  /* 0x0000000000017941 */ /* 0x000fea0003800000 */
.L_x_123:
        /* <DEDUP_REMOVED lines=12> */
.L_x_126:
[----:B------:R-:W-:Y:S05]  /*4900*/  BSYNC B1 ;  /* 0x0000000000017941 */ /* 0x000fea0003800000 */
.L_x_125:
        /* <DEDUP_REMOVED lines=12> */
.L_x_128:
[----:B------:R-:W-:Y:S05]  /*49d0*/  BSYNC B1 ;  /* 0x0000000000017941 */ /* 0x000fea0003800000 */
.L_x_127:
[----:B-1---5:R-:W-:Y:S01]  /*49e0*/  SHF.L.U32 R91, R154, 0x10, RZ ;  /* 0x000000109a5b7819 */ /* 0x022fe200000006ff */
[----:B------:R-:W-:Y:S01]  /*49f0*/  BSSY B1, `(.L_x_129) ;  /* 0x000000b000017945 */ /* 0x000fe20003800000 */
[----:B------:R-:W-:-:S03]  /*4a00*/  ISETP.GT.AND P1, PT, R0, 0x60, P3 ;  /* 0x000000600000780c */ /* 0x000fc60001f24270 */
        /* <DEDUP_REMOVED lines=9> */
.L_x_130:
[----:B------:R-:W-:Y:S05]  /*4aa0*/  BSYNC B1 ;  /* 0x0000000000017941 */ /* 0x000fea0003800000 */
.L_x_129:
        /* <DEDUP_REMOVED lines=12> */
.L_x_132:
[----:B------:R-:W-:Y:S05]  /*4b70*/  BSYNC B1 ;  /* 0x0000000000017941 */ /* 0x000fea0003800000 */
.L_x_131:
        /* <DEDUP_REMOVED lines=12> */
.L_x_134:
[----:B------:R-:W-:Y:S05]  /*4c40*/  BSYNC B1 ;  /* 0x0000000000017941 */ /* 0x000fea0003800000 */
.L_x_133:
        /* <DEDUP_REMOVED lines=12> */
.L_x_136:
[----:B------:R-:W-:Y:S05]  /*4d10*/  BSYNC B1 ;  /* 0x0000000000017941 */ /* 0x000fea0003800000 */
.L_x_135:
        /* <DEDUP_REMOVED lines=12> */
.L_x_138:
[----:B------:R-:W-:Y:S05]  /*4de0*/  BSYNC B1 ;  /* 0x0000000000017941 */ /* 0x000fea0003800000 */
.L_x_137:
        /* <DEDUP_REMOVED lines=12> */
.L_x_140:
[----:B------:R-:W-:Y:S05]  /*4eb0*/  BSYNC B1 ;  /* 0x0000000000017941 */ /* 0x000fea0003800000 */
.L_x_139:
        /* <DEDUP_REMOVED lines=12> */
.L_x_142:
[----:B------:R-:W-:Y:S05]  /*4f80*/  BSYNC B1 ;  /* 0x0000000000017941 */ /* 0x000fea0003800000 */
.L_x_141:
        /* <DEDUP_REMOVED lines=12> */
.L_x_144:
[----:B------:R-:W-:Y:S05]  /*5050*/  BSYNC B1 ;  /* 0x0000000000017941 */ /* 0x000fea0003800000 */
.L_x_143:
[----:B-1---5:R-:W-:Y:S01]  /*5060*/  IMAD.U32 R91, R154, 0x10000, RZ ;  /* 0x000100009a5b7824 */ /* 0x022fe200078e00ff */
[----:B------:R-:W-:Y:S01]  /*5070*/  ISETP.GT.AND P1, PT, R0, 0x70, P3 ;  /* 0x000000700000780c */ /* 0x000fe20001f24270 */
[----:B------:R-:W-:Y:S02]  /*5080*/  BSSY B1, `(.L_x_145) ;  /* 0x000000a000017945 */ /* 0x000fe40003800000 */
[----:B------:R-:W-:Y:S01]  /*5090*/  FMUL R90, R91, R156 ;  /* 0x0000009c5b5a7220 */ /* 0x000fe20000400000 */
[----:B------:R-:W-:-:S03]  /*50a0*/  @P2 MOV R91, R171 ;  /* 0x000000ab005b2202 */ /* 0x000fc60000000f00 */
[----:B------:R-:W-:-:S05]  /*50b0*/  FFMA R90, R143, R155, R90 ;  /* 0x0000009b8f5a7223 */ /* 0x000fca000000005a */
[----:B------:R-:W-:-:S04]  /*50c0*/  F2FP.BF16.F32.PACK_AB R90, RZ, R90 ;  /* 0x0000005aff5a723e */ /* 0x000fc800000010ff */
[----:B------:R-:W-:Y:S01]  /*50d0*/  PRMT R92, R90, 0x7610, R92 ;  /* 0x000076105a5c7816 */ /* 0x000fe2000000005c */
[----:B------:R-:W-:-:S05]  /*50e0*/  @P2 IMAD.MOV.U32 R90, RZ, RZ, R170 ;  /* 0x000000ffff5a2224 */ /* 0x000fca00078e00aa */
[----:B------:R1:W-:Y:S01]  /*50f0*/  @P2 STG.E.U16 desc[UR36][R90.64+0xd2], R92 ;  /* 0x0000d25c5a002986 */ /* 0x0003e2000c101524 */
[----:B------:R-:W-:Y:S05]  /*5100*/  @!P1 BRA `(.L_x_146) ;  /* 0x0000000000049947 */ /* 0x000fea0003800000 */
[----:B------:R0:W5:Y:S02]  /*5110*/  LDG.E.LTC128B.U16 R154, desc[UR36][R162.64+0xe0] ;  /* 0x0000e024a29a7981 */ /* 0x000164000c1e1520 */
.L_x_146:
[----:B------:R-:W-:Y:S05]  /*5120*/  BSYNC B1 ;  /* 0x0000000000017941 */ /* 0x000fea0003800000 */
.L_x_145:
        /* <DEDUP_REMOVED lines=12> */
.L_x_148:
[----:B------:R-:W-:Y:S05]  /*51f0*/  BSYNC B1 ;  /* 0x0000000000017941 */ /* 0x000fea0003800000 */
.L_x_147:
        /* <DEDUP_REMOVED lines=12> */
.L_x_150:
[----:B------:R-:W-:Y:S05]  /*52c0*/  BSYNC B1 ;  /* 0x0000000000017941 */ /* 0x000fea0003800000 */
.L_x_149:
        /* <DEDUP_REMOVED lines=12> */
.L_x_152:
[----:B------:R-:W-:Y:S05]  /*5390*/  BSYNC B1 ;  /* 0x0000000000017941 */ /* 0x000fea0003800000 */
.L_x_151:
        /* <DEDUP_REMOVED lines=12> */
.L_x_154:
[----:B------:R-:W-:Y:S05]  /*5460*/  BSYNC B1 ;  /* 0x0000000000017941 */ /* 0x000fea0003800000 */
.L_x_153:
        /* <DEDUP_REMOVED lines=12> */
.L_x_156:
[----:B------:R-:W-:Y:S05]  /*5530*/  BSYNC B1 ;  /* 0x0000000000017941 */ /* 0x000fea0003800000 */
.L_x_155:
        /* <DEDUP_REMOVED lines=12> */
.L_x_158:
[----:B------:R-:W-:Y:S05]  /*5600*/  BSYNC B1 ;  /* 0x0000000000017941 */ /* 0x000fea0003800000 */
.L_x_157:
[----:B-1---5:R-:W-:Y:S01]  /*5610*/  IMAD.U32 R91, R154, 0x10000, RZ ;  /* 0x000100009a5b7824 */ /* 0x022fe200078e00ff */
[----:B------:R-:W-:Y:S01]  /*5620*/  ISETP.GT.AND P1, PT, R0, 0x79, P0 ;  /* 0x000000790000780c */ /* 0x000fe20000724270 */
[----:B------:R-:W-:Y:S01]  /*5630*/  @P2 IMAD.MOV.U32 R8, RZ, RZ, R170 ;  /* 0x000000ffff082224 */ /* 0x000fe200078e00aa */
[----:B------:R-:W-:Y:S01]  /*5640*/  IADD3 R157, P0, R157, 0x80, RZ ;  /* 0x000000809d9d7810 */ /* 0x000fe20007f1e0ff */
[----:B------:R-:W-:Y:S01]  /*5650*/  FMUL R91, R91, R156 ;  /* 0x0000009c5b5b7220 */ /* 0x000fe20000400000 */
[----:B------:R-:W-:Y:S03]  /*5660*/  BSSY B1, `(.L_x_159) ;  /* 0x0000009000017945 */ /* 0x000fe60003800000 */
[----:B------:R-:W-:-:S05]  /*5670*/  FFMA R91, R150, R155, R91 ;  /* 0x0000009b965b7223 */ /* 0x000fca000000005b */
[----:B------:R-:W-:-:S04]  /*5680*/  F2FP.BF16.F32.PACK_AB R91, RZ, R91 ;  /* 0x0000005bff5b723e */ /* 0x000fc800000010ff */
[----:B------:R-:W-:Y:S01]  /*5690*/  PRMT R90, R91, 0x7610, R90 ;  /* 0x000076105b5a7816 */ /* 0x000fe2000000005a */
[----:B------:R-:W-:Y:S02]  /*56a0*/  IMAD.X R91, RZ, RZ, R9, P0 ;  /* 0x000000ffff5b7224 */ /* 0x000fe400000e0609 */
[----:B------:R-:W-:-:S05]  /*56b0*/  @P2 IMAD.MOV.U32 R9, RZ, RZ, R171 ;  /* 0x000000ffff092224 */ /* 0x000fca00078e00ab */
[----:B------:R1:W-:Y:S01]  /*56c0*/  @P2 STG.E.U16 desc[UR36][R8.64+0xf0], R90 ;  /* 0x0000f05a08002986 */ /* 0x0003e2000c101524 */
[----:B------:R-:W-:Y:S05]  /*56d0*/  @!P1 BRA `(.L_x_160) ;  /* 0x0000000000049947 */ /* 0x000fea0003800000 */
[----:B------:R0:W5:Y:S02]  /*56e0*/  LDG.E.LTC128B.U16 R154, desc[UR36][R88.64+0xf2] ;  /* 0x0000f224589a7981 */ /* 0x000164000c1e1520 */
.L_x_160:
[----:B------:R-:W-:Y:S05]  /*56f0*/  BSYNC B1 ;  /* 0x0000000000017941 */ /* 0x000fea0003800000 */
.L_x_159:
[----:B-1---5:R-:W-:Y:S01]  /*5700*/  IMAD.U32 R9, R154, 0x10000, RZ ;  /* 0x000100009a097824 */ /* 0x022fe200078e00ff */
[----:B------:R-:W-:Y:S01]  /*5710*/  ISETP.GT.AND P0, PT, R3, 0x80, PT ;  /* 0x000000800300780c */ /* 0x000fe20003f04270 */
[----:B------:R-:W-:Y:S02]  /*5720*/  IMAD R8, R91, R14, RZ ;  /* 0x0000000e5b087224 */ /* 0x000fe400078e02ff */
[----:B0-2---:R-:W-:Y:S01]  /*5730*/  FMUL R88, R9, R156 ;  /* 0x0000009c09587220 */ /* 0x005fe20000400000 */
[----:B------:R-:W-:Y:S01]  /*5740*/  ISETP.GT.AND P3, PT, R0, RZ, P0 ;  /* 0x000000ff0000720c */ /* 0x000fe20000764270 */
[C---:B------:R-:W-:Y:S02]  /*5750*/  IMAD R97, R157.reuse, R15, R8 ;  /* 0x0000000f9d617224 */ /* 0x040fe400078e0208 */
[----:B------:R-:W-:-:S04]  /*5760*/  IMAD.WIDE.U32 R8, R157, R14, R158 ;  /* 0x0000000e9d087225 */ /* 0x000fc800078e009e */
[----:B------:R-:W-:Y:S01]  /*5770*/  FFMA R151, R151, R155, R88 ;  /* 0x0000009b97977223 */ /* 0x000fe20000000058 */
[----:B------:R-:W-:Y:S01]  /*5780*/  IMAD.IADD R9, R9, 0x1, R97 ;  /* 0x0000000109097824 */ /* 0x000fe200078e0261 */
[----:B------:R-:W-:-:S03]  /*5790*/  LEA R88, P2, R8, R10, 0x1 ;  /* 0x0000000a08587211 */ /* 0x000fc600078408ff */
[----:B------:R-:W-:Y:S02]  /*57a0*/  F2FP.BF16.F32.PACK_AB R151, RZ, R151 ;  /* 0x00000097ff97723e */ /* 0x000fe400000010ff */
[----:B------:R-:W-:-:S03]  /*57b0*/  LEA.HI.X R89, R8, R11, R9, 0x1, P2 ;  /* 0x0000000b08597211 */ /* 0x000fc600010f0c09 */
[----:B------:R0:W-:Y:S04]  /*57c0*/  @P1 STG.E.U16 desc[UR36][R170.64+0xf2], R151 ;  /* 0x0000f297aa001986 */ /* 0x0001e8000c101524 */
[----:B------:R-:W2:Y:S01]  /*57d0*/  @P3 LDG.E.LTC128B.U16 R154, desc[UR36][R88.64] ;  /* 0x00000024589a3981 */ /* 0x000ea2000c1e1520 */
[----:B------:R-:W-:Y:S01]  /*57e0*/  IMAD.WIDE.U32 R8, R157, R14, R6 ;  /* 0x0000000e9d087225 */ /* 0x000fe200078e0006 */
[----:B------:R-:W-:Y:S01]  /*57f0*/  SHF.L.U64.HI R95, R4, 0x8, R5 ;  /* 0x00000008045f7819 */ /* 0x000fe20000010205 */
[----:B------:R-:W-:Y:S01]  /*5800*/  BSSY B1, `(.L_x_161) ;  /* 0x0000011000017945 */ /* 0x000fe20003800000 */
[----:B------:R-:W-:Y:S01]  /*5810*/  ISETP.GT.AND P2, PT, R0, 0x1, P0 ;  /* 0x000000010000780c */ /* 0x000fe20000744270 */
[----:B------:R-:W-:Y:S01]  /*5820*/  IMAD.SHL.U32 R93, R4, 0x100, RZ ;  /* 0x00000100045d7824 */ /* 0x000fe200078e00ff */
[----:B------:R-:W-:-:S03]  /*5830*/  IADD3 R9, R97, R9, RZ ;  /* 0x0000000961097210 */ /* 0x000fc60007ffe0ff */
[----:B------:R-:W-:Y:S01]  /*5840*/  IMAD.WIDE.U32 R90, R23, R12, R8 ;  /* 0x0000000c175a7225 */ /* 0x000fe200078e0008 */
[----:B------:R-:W-:-:S03]  /*5850*/  IADD3 R8, P1, R93, R160, RZ ;  /* 0x000000a05d087210 */ /* 0x000fc60007f3e0ff */
[----:B------:R-:W-:Y:S01]  /*5860*/  IMAD.IADD R5, R13, 0x1, R91 ;  /* 0x000000010d057824 */ /* 0x000fe200078e025b */
[----:B------:R-:W-:Y:S01]  /*5870*/  LEA R4, P4, R90, R10, 0x1 ;  /* 0x0000000a5a047211 */ /* 0x000fe200078808ff */
[----:B------:R-:W-:-:S03]  /*5880*/  IMAD.X R9, R95, 0x1, R161, P1 ;  /* 0x000000015f097824 */ /* 0x000fc600008e06a1 */
[----:B------:R-:W-:Y:S01]  /*5890*/  LEA.HI.X R5, R90, R11, R5, 0x1, P4 ;  /* 0x0000000b5a057211 */ /* 0x000fe200020f0c05 */
[----:B--2---:R-:W-:-:S04]  /*58a0*/  IMAD.U32 R15, R154, 0x10000, RZ ;  /* 0x000100009a0f7824 */ /* 0x004fc800078e00ff */
[----:B------:R-:W-:-:S04]  /*58b0*/  FMUL R15, R15, R156 ;  /* 0x0000009c0f0f7220 */ /* 0x000fc80000400000 */
[----:B------:R-:W-:-:S05]  /*58c0*/  FFMA R15, R24, R155, R15 ;  /* 0x0000009b180f7223 */ /* 0x000fca000000000f */
[----:B------:R-:W-:-:S05]  /*58d0*/  F2FP.BF16.F32.PACK_AB R15, RZ, R15 ;  /* 0x0000000fff0f723e */ /* 0x000fca00000010ff */
[----:B------:R0:W-:Y:S01]  /*58e0*/  @P3 STG.E.U16 desc[UR36][R8.64], R15 ;  /* 0x0000000f08003986 */ /* 0x0001e2000c101524 */
[----:B------:R-:W-:Y:S05]  /*58f0*/  @!P2 BRA `(.L_x_162) ;  /* 0x000000000004a947 */ /* 0x000fea0003800000 */
[----:B------:R1:W5:Y:S02]  /*5900*/  LDG.E.LTC128B.U16 R154, desc[UR36][R4.64+0x2] ;  /* 0x00000224049a7981 */ /* 0x000364000c1e1520 */
.L_x_162:
[----:B------:R-:W-:Y:S05]  /*5910*/  BSYNC B1 ;  /* 0x0000000000017941 */ /* 0x000fea0003800000 */
.L_x_161:
[----:B0----5:R-:W-:Y:S01]  /*5920*/  IMAD.U32 R15, R154, 0x10000, RZ ;  /* 0x000100009a0f7824 */ /* 0x021fe200078e00ff */
[----:B------:R-:W-:Y:S01]  /*5930*/  ISETP.GT.AND P1, PT, R3, 0x88, PT ;  /* 0x000000880300780c */ /* 0x000fe20003f24270 */
[----:B------:R-:W-:Y:S02]  /*5940*/  BSSY B1, `(.L_x_163) ;  /* 0x000000f000017945 */ /* 0x000fe40003800000 */
[----:B------:R-:W-:Y:S01]  /*5950*/  FMUL R24, R15, R156 ;  /* 0x0000009c0f187220 */ /* 0x000fe20000400000 */
[----:B------:R-:W-:Y:S01]  /*5960*/  IMAD.WIDE.U32 R14, R157, R14, R164 ;  /* 0x0000000e9d0e7225 */ /* 0x000fe200078e00a4 */
[----:B------:R-:W-:-:S03]  /*5970*/  ISETP.GT.AND P3, PT, R0, RZ, P1 ;  /* 0x000000ff0000720c */ /* 0x000fc60000f64270 */
[----:B------:R-:W-:Y:S01]  /*5980*/  FFMA R24, R25, R155, R24 ;  /* 0x0000009b19187223 */ /* 0x000fe20000000018 */
[----:B------:R-:W-:Y:S01]  /*5990*/  IMAD.IADD R97, R97, 0x1, R15 ;  /* 0x0000000161617824 */ /* 0x000fe200078e020f */
[-C--:B------:R-:W-:Y:S02]  /*59a0*/  IADD3 R21, P5, R20, R14.reuse, RZ ;  /* 0x0000000e14157210 */ /* 0x080fe40007fbe0ff */
[----:B------:R-:W-:Y:S02]  /*59b0*/  IADD3 R20, P4, R6, R14, RZ ;  /* 0x0000000e06147210 */ /* 0x000fe40007f9e0ff */
[----:B------:R-:W-:Y:S01]  /*59c0*/  F2FP.BF16.F32.PACK_AB R24, RZ, R24 ;  /* 0x00000018ff18723e */ /* 0x000fe200000010ff */
[----:B------:R-:W-:Y:S01]  /*59d0*/  IMAD.X R158, R97, 0x1, R159, P5 ;  /* 0x00000001619e7824 */ /* 0x000fe200028e069f */
[----:B------:R-:W-:-:S03]  /*59e0*/  LEA R14, P5, R21, R10, 0x1 ;  /* 0x0000000a150e7211 */ /* 0x000fc600078a08ff */
[----:B------:R0:W-:Y:S01]  /*59f0*/  @P2 STG.E.U16 desc[UR36][R8.64+0x2], R24 ;  /* 0x0000021808002986 */ /* 0x0001e2000c101524 */
[----:B------:R-:W-:Y:S01]  /*5a00*/  LEA.HI.X R15, R21, R11, R158, 0x1, P5 ;  /* 0x0000000b150f7211 */ /* 0x000fe200028f0c9e */
[----:B------:R-:W-:Y:S08]  /*5a10*/  @!P3 BRA `(.L_x_164) ;  /* 0x000000000004b947 */ /* 0x000ff00003800000 */
[----:B------:R2:W5:Y:S02]  /*5a20*/  LDG.E.LTC128B.U16 R154, desc[UR36][R14.64] ;  /* 0x000000240e9a7981 */ /* 0x000564000c1e1520 */
.L_x_164:
[----:B------:R-:W-:Y:S05]  /*5a30*/  BSYNC B1 ;  /* 0x0000000000017941 */ /* 0x000fea0003800000 */
.L_x_163:
[----:B-----5:R-:W-:Y:S01]  /*5a40*/  IMAD.U32 R3, R154, 0x10000, RZ ;  /* 0x000100009a037824 */ /* 0x020fe200078e00ff */
[----:B------:R-:W-:Y:S01]  /*5a50*/  ISETP.GT.AND P2, PT, R0, 0x1, P1 ;  /* 0x000000010000780c */ /* 0x000fe20000f44270 */
[----:B------:R-:W-:Y:S01]  /*5a60*/  IMAD.X R21, R7, 0x1, R97, P4 ;  /* 0x0000000107157824 */ /* 0x000fe200020e0661 */
[----:B------:R-:W-:Y:S01]  /*5a70*/  IADD3 R6, P4, R8, R167, RZ ;  /* 0x000000a708067210 */ /* 0x000fe20007f9e0ff */
[----:B------:R-:W-:Y:S01]  /*5a80*/  FMUL R3, R3, R156 ;  /* 0x0000009c03037220 */ /* 0x000fe20000400000 */
[----:B------:R-:W-:Y:S01]  /*5a90*/  BSSY B1, `(.L_x_165) ;  /* 0x000000b000017945 */ /* 0x000fe20003800000 */
[----:B--2---:R-:W-:-:S04]  /*5aa0*/  IMAD.WIDE.U32 R14, R23, R12, R20 ;  /* 0x0000000c170e7225 */ /* 0x004fc800078e0014 */
[----:B------:R-:W-:Y:S01]  /*5ab0*/  FFMA R3, R26, R155, R3 ;  /* 0x0000009b1a037223 */ /* 0x000fe20000000003 */
[----:B------:R-:W-:Y:S01]  /*5ac0*/  IMAD.X R7, R9, 0x1, R169, P4 ;  /* 0x0000000109077824 */ /* 0x000fe200020e06a9 */
[----:B------:R-:W-:Y:S01]  /*5ad0*/  LEA R10, P5, R14, R10, 0x1 ;  /* 0x0000000a0e0a7211 */ /* 0x000fe200078a08ff */
[----:B------:R-:W-:Y:S02]  /*5ae0*/  IMAD.IADD R13, R13, 0x1, R15 ;  /* 0x000000010d0d7824 */ /* 0x000fe400078e020f */
[----:B------:R-:W-:-:S03]  /*5af0*/  F2FP.BF16.F32.PACK_AB R3, RZ, R3 ;  /* 0x00000003ff03723e */ /* 0x000fc600000010ff */
[----:B------:R-:W-:Y:S02]  /*5b00*/  LEA.HI.X R11, R14, R11, R13, 0x1, P5 ;  /* 0x0000000b0e0b7211 */ /* 0x000fe400028f0c0d */
[----:B------:R2:W-:Y:S01]  /*5b10*/  @P3 STG.E.U16 desc[UR36][R6.64], R3 ;  /* 0x0000000306003986 */ /* 0x0005e2000c101524 */
[----:B------:R-:W-:Y:S05]  /*5b20*/  @!P2 BRA `(.L_x_166) ;  /* 0x000000000004a947 */ /* 0x000fea0003800000 */
[----:B------:R0:W5:Y:S02]  /*5b30*/  LDG.E.LTC128B.U16 R154, desc[UR36][R10.64+0x2] ;  /* 0x000002240a9a7981 */ /* 0x000164000c1e1520 */
.L_x_166:
[----:B------:R-:W-:Y:S05]  /*5b40*/  BSYNC B1 ;  /* 0x0000000000017941 */ /* 0x000fea0003800000 */
.L_x_165:
[----:B--2--5:R-:W-:Y:S01]  /*5b50*/  IMAD.U32 R3, R154, 0x10000, RZ ;  /* 0x000100009a037824 */ /* 0x024fe200078e00ff */
[----:B------:R-:W-:Y:S01]  /*5b60*/  ISETP.GT.AND P3, PT, R0, 0x8, P0 ;  /* 0x000000080000780c */ /* 0x000fe20000764270 */
[----:B------:R-:W-:Y:S02]  /*5b70*/  BSSY B1, `(.L_x_167) ;  /* 0x0000007000017945 */ /* 0x000fe40003800000 */
[----:B------:R-:W-:-:S04]  /*5b80*/  FMUL R12, R3, R156 ;  /* 0x0000009c030c7220 */ /* 0x000fc80000400000 */
[----:B------:R-:W-:-:S05]  /*5b90*/  FFMA R12, R27, R155, R12 ;  /* 0x0000009b1b0c7223 */ /* 0x000fca000000000c */
[----:B------:R-:W-:-:S05]  /*5ba0*/  F2FP.BF16.F32.PACK_AB R12, RZ, R12 ;  /* 0x0000000cff0c723e */ /* 0x000fca00000010ff */
[----:B------:R2:W-:Y:S01]  /*5bb0*/  @P2 STG.E.U16 desc[UR36][R6.64+0x2], R12 ;  /* 0x0000020c06002986 */ /* 0x0005e2000c101524 */
[----:B------:R-:W-:Y:S05]  /*5bc0*/  @!P3 BRA `(.L_x_168) ;  /* 0x000000000004b947 */ /* 0x000fea0003800000 */
[----:B------:R0:W5:Y:S02]  /*5bd0*/  LDG.E.LTC128B.U16 R154, desc[UR36][R4.64+0x10] ;  /* 0x00001024049a7981 */ /* 0x000164000c1e1520 */
.L_x_168:
[----:B------:R-:W-:Y:S05]  /*5be0*/  BSYNC B1 ;  /* 0x0000000000017941 */ /* 0x000fea0003800000 */
.L_x_167:
[----:B-----5:R-:W-:Y:S01]  /*5bf0*/  IMAD.U32 R3, R154, 0x10000, RZ ;  /* 0x000100009a037824 */ /* 0x020fe200078e00ff */
[----:B--2---:R-:W-:Y:S01]  /*5c00*/  MOV R6, R8 ;  /* 0x0000000800067202 */ /* 0x004fe20000000f00 */
[----:B------:R-:W-:Y:S01]  /*5c10*/  IMAD.MOV.U32 R7, RZ, RZ, R9 ;  /* 0x000000ffff077224 */ /* 0x000fe200078e0009 */
[----:B------:R-:W-:Y:S01]  /*5c20*/  ISETP.GT.AND P2, PT, R0, 0x9, P0 ;  /* 0x000000090000780c */ /* 0x000fe20000744270 */
[----:B------:R-:W-:Y:S01]  /*5c30*/  FMUL R3, R3, R156 ;  /* 0x0000009c03037220 */ /* 0x000fe20000400000 */
[----:B------:R-:W-:Y:S03]  /*5c40*/  BSSY B1, `(.L_x_169) ;  /* 0x0000006000017945 */ /* 0x000fe60003800000 */
[----:B------:R-:W-:-:S05]  /*5c50*/  FFMA R3, R28, R155, R3 ;  /* 0x0000009b1c037223 */ /* 0x000fca0000000003 */
[----:B------:R-:W-:-:S05]  /*5c60*/  F2FP.BF16.F32.PACK_AB R3, RZ, R3 ;  /* 0x00000003ff03723e */ /* 0x000fca00000010ff */
[----:B------:R2:W-:Y:S01]  /*5c70*/  @P3 STG.E.U16 desc[UR36][R6.64+0x10], R3 ;  /* 0x0000100306003986 */ /* 0x0005e2000c101524 */
[----:B------:R-:W-:Y:S05]  /*5c80*/  @!P2 BRA `(.L_x_170) ;  /* 0x000000000004a947 */ /* 0x000fea0003800000 */
[----:B------:R0:W5:Y:S02]  /*5c90*/  LDG.E.LTC128B.U16 R154, desc[UR36][R4.64+0x12] ;  /* 0x00001224049a7981 */ /* 0x000164000c1e1520 */
.L_x_170:
[----:B------:R-:W-:Y:S05]  /*5ca0*/  BSYNC B1 ;  /* 0x0000000000017941 */ /* 0x000fea0003800000 */
.L_x_169:
        /* <DEDUP_REMOVED lines=9> */
.L_x_172:
[----:B------:R-:W-:Y:S05]  /*5d40*/  BSYNC B1 ;  /* 0x0000000000017941 */ /* 0x000fea0003800000 */
.L_x_171:
[----:B-----5:R-:W-:Y:S01]  /*5d50*/  IMAD.U32 R3, R154, 0x10000, RZ ;  /* 0x000100009a037824 */ /* 0x020fe200078e00ff */
[----:B0-----:R-:W-:Y:S01]  /*5d60*/  IADD3 R8, P3, R167, R8, RZ ;  /* 0x00000008a7087210 */ /* 0x001fe20007f7e0ff */
[----:B------:R-:W-:Y:S01]  /*5d70*/  BSSY B1, `(.L_x_173) ;  /* 0x0000009000017945 */ /* 0x000fe20003800000 */
[----:B------:R-:W-:Y:S01]  /*5d80*/  ISETP.GT.AND P2, PT, R0, 0x9, P1 ;  /* 0x000000090000780c */ /* 0x000fe20000f44270 */
[----:B------:R-:W-:Y:S02]  /*5d90*/  FMUL R3, R3, R156 ;  /* 0x0000009c03037220 */ /* 0x000fe40000400000 */
[----:B------:R-:W-:Y:S02]  /*5da0*/  IMAD.X R9, R169, 0x1, R9, P3 ;  /* 0x00000001a9097824 */ /* 0x000fe400018e0609 */
[----:B------:R-:W-:-:S05]  /*5db0*/  FFMA R3, R30, R155, R3 ;  /* 0x0000009b1e037223 */ /* 0x000fca0000000003 */
[----:B------:R-:W-:-:S05]  /*5dc0*/  F2FP.BF16.F32.PACK_AB R3, RZ, R3 ;  /* 0x00000003ff03723e */ /* 0x000fca00000010ff */
[----:B------:R0:W-:Y:S01]  /*5dd0*/  @P4 STG.E.U16 desc[UR36][R8.64+0x10], R3 ;  /* 0x0000100308004986 */ /* 0x0001e2000c101524 */
[----:B------:R-:W-:Y:S05]  /*5de0*/  @!P2 BRA `(.L_x_174) ;  /* 0x000000000004a947 */ /* 0x000fea0003800000 */
[----:B------:R0:W5:Y:S02]  /*5df0*/  LDG.E.LTC128B.U16 R154, desc[UR36][R10.64+0x12] ;  /* 0x000012240a9a7981 */ /* 0x000164000c1e1520 */
.L_x_174:
[----:B------:R-:W-:Y:S05]  /*5e00*/  BSYNC B1 ;  /* 0x0000000000017941 */ /* 0x000fea0003800000 */
.L_x_173:
[----:B0----5:R-:W-:Y:S01]  /*5e10*/  IMAD.U32 R3, R154, 0x10000, RZ ;  /* 0x000100009a037824 */ /* 0x021fe200078e00ff */
[----:B------:R-:W-:Y:S01]  /*5e20*/  ISETP.GT.AND P3, PT, R0, 0x10, P0 ;  /* 0x000000100000780c */ /* 0x000fe20000764270 */
[----:B------:R-:W-:Y:S02]  /*5e30*/  BSSY B1, `(.L_x_175) ;  /* 0x0000009000017945 */ /* 0x000fe40003800000 */
[----:B------:R-:W-:-:S04]  /*5e40*/  FMUL R8, R3, R156 ;  /* 0x0000009c03087220 */ /* 0x000fc80000400000 */
[----:B------:R-:W-:Y:S01]  /*5e50*/  FFMA R31, R31, R155, R8 ;  /* 0x0000009b1f1f7223 */ /* 0x000fe20000000008 */
[----:B------:R-:W-:-:S04]  /*5e60*/  IADD3 R8, P4, P5, R167, R160, R93 ;  /* 0x000000a0a7087210 */ /* 0x000fc80007d9e05d */
[----:B------:R-:W-:Y:S02]  /*5e70*/  F2FP.BF16.F32.PACK_AB R31, RZ, R31 ;  /* 0x0000001fff1f723e */ /* 0x000fe400000010ff */
[----:B------:R-:W-:-:S05]  /*5e80*/  IADD3.X R9, R169, R161, R95, P4, P5 ;  /* 0x000000a1a9097210 */ /* 0x000fca00027ea45f */
[----:B------:R0:W-:Y:S01]  /*5e90*/  @P2 STG.E.U16 desc[UR36][R8.64+0x12], R31 ;  /* 0x0000121f08002986 */ /* 0x0001e2000c101524 */
[----:B------:R-:W-:Y:S05]  /*5ea0*/  @!P3 BRA `(.L_x_176) ;  /* 0x000000000004b947 */ /* 0x000fea0003800000 */
[----:B------:R0:W5:Y:S02]  /*5eb0*/  LDG.E.LTC128B.U16 R154, desc[UR36][R4.64+0x20] ;  /* 0x00002024049a7981 */ /* 0x000164000c1e1520 */
.L_x_176:
[----:B------:R-:W-:Y:S05]  /*5ec0*/  BSYNC B1 ;  /* 0x0000000000017941 */ /* 0x000fea0003800000 */
.L_x_175:
[----:B-----5:R-:W-:Y:S01]  /*5ed0*/  IMAD.U32 R3, R154, 0x10000, RZ ;  /* 0x000100009a037824 */ /* 0x020fe200078e00ff */
        /* <DEDUP_REMOVED lines=8> */
.L_x_178:
[----:B------:R-:W-:Y:S05]  /*5f60*/  BSYNC B1 ;  /* 0x0000000000017941 */ /* 0x000fea0003800000 */
.L_x_177:
[----:B0----5:R-:W-:Y:S01]  /*5f70*/  IMAD.U32 R3, R154, 0x10000, RZ ;  /* 0x000100009a037824 */ /* 0x021fe200078e00ff */
[----:B------:R-:W-:Y:S01]  /*5f80*/  ISETP.GT.AND P3, PT, R0, 0x10, P1 ;  /* 0x000000100000780c */ /* 0x000fe20000f64270 */
[----:B------:R-:W-:Y:S02]  /*5f90*/  BSSY B1, `(.L_x_179) ;  /* 0x0000007000017945 */ /* 0x000fe40003800000 */
[----:B--2---:R-:W-:-:S04]  /*5fa0*/  FMUL R12, R3, R156 ;  /* 0x0000009c030c7220 */ /* 0x004fc80000400000 */
[----:B------:R-:W-:-:S05]  /*5fb0*/  FFMA R12, R33, R155, R12 ;  /* 0x0000009b210c7223 */ /* 0x000fca000000000c */
[----:B------:R-:W-:-:S05]  /*5fc0*/  F2FP.BF16.F32.PACK_AB R12, RZ, R12 ;  /* 0x0000000cff0c723e */ /* 0x000fca00000010ff */
[----:B------:R0:W-:Y:S01]  /*5fd0*/  @P2 STG.E.U16 desc[UR36][R6.64+0x22], R12 ;  /* 0x0000220c06002986 */ /* 0x0001e2000c101524 */
[----:B------:R-:W-:Y:S05]  /*5fe0*/  @!P3 BRA `(.L_x_180) ;  /* 0x000000000004b947 */ /* 0x000fea0003800000 */
[----:B------:R2:W5:Y:S02]  /*5ff0*/  LDG.E.LTC128B.U16 R154, desc[UR36][R10.64+0x20] ;  /* 0x000020240a9a7981 */ /* 0x000564000c1e1520 */
.L_x_180:
[----:B------:R-:W-:Y:S05]  /*6000*/  BSYNC B1 ;  /* 0x0000000000017941 */ /* 0x000fea0003800000 */
.L_x_179:
        /* <DEDUP_REMOVED lines=9> */
.L_x_182:
[----:B------:R-:W-:Y:S05]  /*60a0*/  BSYNC B1 ;  /* 0x0000000000017941 */ /* 0x000fea0003800000 */
.L_x_181:
[----:B0----5:R-:W-:Y:S01]  /*60b0*/  IMAD.U32 R3, R154, 0x10000, RZ ;  /* 0x000100009a037824 */ /* 0x021fe200078e00ff */
        /* <DEDUP_REMOVED lines=8> */
.L_x_184:
[----:B------:R-:W-:Y:S05]  /*6140*/  BSYNC B1 ;  /* 0x0000000000017941 */ /* 0x000fea0003800000 */
.L_x_183:
        /* <DEDUP_REMOVED lines=9> */
.L_x_186:
[----:B------:R-:W-:Y:S05]  /*61e0*/  BSYNC B1 ;  /* 0x0000000000017941 */ /* 0x000fea0003800000 */
.L_x_185:
        /* <DEDUP_REMOVED lines=9> */
.L_x_188:
[----:B------:R-:W-:Y:S05]  /*6280*/  BSYNC B1 ;  /* 0x0000000000017941 */ /* 0x000fea0003800000 */
.L_x_187:
        /* <DEDUP_REMOVED lines=9> */
.L_x_190:
[----:B------:R-:W-:Y:S05]  /*6320*/  BSYNC B1 ;  /* 0x0000000000017941 */ /* 0x000fea0003800000 */
.L_x_189:
[----:B0----5:R-:W-:Y:S01]  /*6330*/  SHF.L.U32 R3, R154, 0x10, RZ ;  /* 0x000000109a037819 */ /* 0x021fe200000006ff */
[----:B------:R-:W-:Y:S01]  /*6340*/  BSSY B1, `(.L_x_191) ;  /* 0x0000008000017945 */ /* 0x000fe20003800000 */
[----:B------:R-:W-:-:S03]  /*6350*/  ISETP.GT.AND P3, PT, R0, 0x20, P0 ;  /* 0x000000200000780c */ /* 0x000fc60000764270 */
[----:B------:R-:W-:-:S04]  /*6360*/  FMUL R12, R3, R156 ;  /* 0x0000009c030c7220 */ /* 0x000fc80000400000 */
[----:B------:R-:W-:-:S05]  /*6370*/  FFMA R12, R39, R155, R12 ;  /* 0x0000009b270c7223 */ /* 0x000fca000000000c */
[----:B------:R-:W-:-:S05]  /*6380*/  F2FP.BF16.F32.PACK_AB R12, RZ, R12 ;  /* 0x0000000cff0c723e */ /* 0x000fca00000010ff */
[----:B------:R0:W-:Y:S01]  /*6390*/  @P2 STG.E.U16 desc[UR36][R8.64+0x32], R12 ;  /* 0x0000320c08002986 */ /* 0x0001e2000c101524 */
[----:B------:R-:W-:Y:S05]  /*63a0*/  @!P3 BRA `(.L_x_192) ;  /* 0x000000000004b947 */ /* 0x000fea0003800000 */
[----:B------:R0:W5:Y:S02]  /*63b0*/  LDG.E.LTC128B.U16 R154, desc[UR36][R4.64+0x40] ;  /* 0x00004024049a7981 */ /* 0x000164000c1e1520 */
.L_x_192:
[----:B------:R-:W-:Y:S05]  /*63c0*/  BSYNC B1 ;  /* 0x0000000000017941 */ /* 0x000fea0003800000 */
.L_x_191:
        /* <DEDUP_REMOVED lines=9> */
.L_x_194:
[----:B------:R-:W-:Y:S05]  /*6460*/  BSYNC B1 ;  /* 0x0000000000017941 */ /* 0x000fea0003800000 */
.L_x_193:
        /* <DEDUP_REMOVED lines=9> */
.L_x_196:
[----:B------:R-:W-:Y:S05]  /*6500*/  BSYNC B1 ;  /* 0x0000000000017941 */ /* 0x000fea0003800000 */
.L_x_195:
        /* <DEDUP_REMOVED lines=9> */
.L_x_198:
[----:B------:R-:W-:Y:S05]  /*65a0*/  BSYNC B1 ;  /* 0x0000000000017941 */ /* 0x000fea0003800000 */
.L_x_197:
        /* <DEDUP_REMOVED lines=9> */
.L_x_200:
[----:B------:R-:W-:Y:S05]  /*6640*/  BSYNC B1 ;  /* 0x0000000000017941 */ /* 0x000fea0003800000 */
.L_x_199:
        /* <DEDUP_REMOVED lines=9> */
.L_x_202:
[----:B------:R-:W-:Y:S05]  /*66e0*/  BSYNC B1 ;  /* 0x0000000000017941 */ /* 0x000fea0003800000 */
.L_x_201:
        /* <DEDUP_REMOVED lines=9> */
.L_x_204:
[----:B------:R-:W-:Y:S05]  /*6780*/  BSYNC B1 ;  /* 0x0000000000017941 */ /* 0x000fea0003800000 */
.L_x_203:
        /* <DEDUP_REMOVED lines=9> */
.L_x_206:
[----:B------:R-:W-:Y:S05]  /*6820*/  BSYNC B1 ;  /* 0x0000000000017941 */ /* 0x000fea0003800000 */
.L_x_205:
        /* <DEDUP_REMOVED lines=9> */
.L_x_208:
[----:B------:R-:W-:Y:S05]  /*68c0*/  BSYNC B1 ;  /* 0x0000000000017941 */ /* 0x000fea0003800000 */
.L_x_207:
        /* <DEDUP_REMOVED lines=9> */
.L_x_210:
[----:B------:R-:W-:Y:S05]  /*6960*/  BSYNC B1 ;  /* 0x0000000000017941 */ /* 0x000fea0003800000 */
.L_x_209:
        /* <DEDUP_REMOVED lines=9> */
.L_x_212:
[----:B------:R-:W-:Y:S05]  /*6a00*/  BSYNC B1 ;  /* 0x0000000000017941 */ /* 0x000fea0003800000 */
.L_x_211:
        /* <DEDUP_REMOVED lines=9> */
.L_x_214:
[----:B------:R-:W-:Y:S05]  /*6aa0*/  BSYNC B1 ;  /* 0x0000000000017941 */ /* 0x000fea0003800000 */
.L_x_213:
        /* <DEDUP_REMOVED lines=9> */
.L_x_216:
[----:B------:R-:W-:Y:S05]  /*6b40*/  BSYNC B1 ;  /* 0x0000000000017941 */ /* 0x000fea0003800000 */
.L_x_215:
[----:B-----5:R-:W-:Y:S01]  /*6b50*/  SHF.L.U32 R3, R154, 0x10, RZ ;  /* 0x000000109a037819 */ /* 0x020fe200000006ff */
        /* <DEDUP_REMOVED lines=8> */
.L_x_218:
[----:B------:R-:W-:Y:S05]  /*6be0*/  BSYNC B1 ;  /* 0x0000000000017941 */ /* 0x000fea0003800000 */
.L_x_217:
        /* <DEDUP_REMOVED lines=9> */
.L_x_220:
[----:B------:R-:W-:Y:S05]  /*6c80*/  BSYNC B1 ;  /* 0x0000000000017941 */ /* 0x000fea0003800000 */
.L_x_219:
        /* <DEDUP_REMOVED lines=9> */
.L_x_222:
[----:B------:R-:W-:Y:S05]  /*6d20*/  BSYNC B1 ;  /* 0x0000000000017941 */ /* 0x000fea0003800000 */
.L_x_221:
        /* <DEDUP_REMOVED lines=9> */
.L_x_224:
[----:B------:R-:W-:Y:S05]  /*6dc0*/  BSYNC B1 ;  /* 0x0000000000017941 */ /* 0x000fea0003800000 */
.L_x_223:
        /* <DEDUP_REMOVED lines=9> */
.L_x_226:
[----:B------:R-:W-:Y:S05]  /*6e60*/  BSYNC B1 ;  /* 0x0000000000017941 */ /* 0x000fea0003800000 */
.L_x_225:
        /* <DEDUP_REMOVED lines=9> */
.L_x_228:
[----:B------:R-:W-:Y:S05]  /*6f00*/  BSYNC B1 ;  /* 0x0000000000017941 */ /* 0x000fea0003800000 */
.L_x_227:
        /* <DEDUP_REMOVED lines=9> */
.L_x_230:
[----:B------:R-:W-:Y:S05]  /*6fa0*/  BSYNC B1 ;  /* 0x0000000000017941 */ /* 0x000fea0003800000 */
.L_x_229:
        /* <DEDUP_REMOVED lines=9> */
.L_x_232:
[----:B------:R-:W-:Y:S05]  /*7040*/  BSYNC B1 ;  /* 0x0000000000017941 */ /* 0x000fea0003800000 */
.L_x_231:
        /* <DEDUP_REMOVED lines=9> */
.L_x_234:
[----:B------:R-:W-:Y:S05]  /*70e0*/  BSYNC B1 ;  /* 0x0000000000017941 */ /* 0x000fea0003800000 */
.L_x_233:
        /* <DEDUP_REMOVED lines=9> */
.L_x_236:
[----:B------:R-:W-:Y:S05]  /*7180*/  BSYNC B1 ;  /* 0x0000000000017941 */ /* 0x000fea0003800000 */
.L_x_235:
        /* <DEDUP_REMOVED lines=9> */
.L_x_238:
[----:B------:R-:W-:Y:S05]  /*7220*/  BSYNC B1 ;  /* 0x0000000000017941 */ /* 0x000fea0003800000 */
.L_x_237:
        /* <DEDUP_REMOVED lines=9> */
.L_x_240:
[----:B------:R-:W-:Y:S05]  /*72c0*/  BSYNC B1 ;  /* 0x0000000000017941 */ /* 0x000fea0003800000 */
.L_x_239:
        /* <DEDUP_REMOVED lines=9> */
.L_x_242:
[----:B------:R-:W-:Y:S05]  /*7360*/  BSYNC B1 ;  /* 0x0000000000017941 */ /* 0x000fea0003800000 */
.L_x_241:
        /* <DEDUP_REMOVED lines=9> */
.L_x_244:
[----:B------:R-:W-:Y:S05]  /*7400*/  BSYNC B1 ;  /* 0x0000000000017941 */ /* 0x000fea0003800000 */
.L_x_243:
        /* <DEDUP_REMOVED lines=9> */
.L_x_246:
[----:B------:R-:W-:Y:S05]  /*74a0*/  BSYNC B1 ;  /* 0x0000000000017941 */ /* 0x000fea0003800000 */
.L_x_245:
        /* <DEDUP_REMOVED lines=9> */
.L_x_248:
[----:B------:R-:W-:Y:S05]  /*7540*/  BSYNC B1 ;  /* 0x0000000000017941 */ /* 0x000fea0003800000 */
.L_x_247:
        /* <DEDUP_REMOVED lines=9> */
.L_x_250:
[----:B------:R-:W-:Y:S05]  /*75e0*/  BSYNC B1 ;  /* 0x0000000000017941 */ /* 0x000fea0003800000 */
.L_x_249:
        /* <DEDUP_REMOVED lines=9> */
.L_x_252:
[----:B------:R-:W-:Y:S05]  /*7680*/  BSYNC B1 ;  /* 0x0000000000017941 */ /* 0x000fea0003800000 */
.L_x_251:
        /* <DEDUP_REMOVED lines=9> */
.L_x_254:
[----:B------:R-:W-:Y:S05]  /*7720*/  BSYNC B1 ;  /* 0x0000000000017941 */ /* 0x000fea0003800000 */
.L_x_253:
        /* <DEDUP_REMOVED lines=9> */
.L_x_256:
[----:B------:R-:W-:Y:S05]  /*77c0*/  BSYNC B1 ;  /* 0x0000000000017941 */ /* 0x000fea0003800000 */
.L_x_255:
        /* <DEDUP_REMOVED lines=9> */
.L_x_258:
[----:B------:R-:W-:Y:S05]  /*7860*/  BSYNC B1 ;  /* 0x0000000000017941 */ /* 0x000fea0003800000 */
.L_x_257:
        /* <DEDUP_REMOVED lines=9> */
.L_x_260:
[----:B------:R-:W-:Y:S05]  /*7900*/  BSYNC B1 ;  /* 0x0000000000017941 */ /* 0x000fea0003800000 */
.L_x_259:
        /* <DEDUP_REMOVED lines=9> */
.L_x_262:
[----:B------:R-:W-:Y:S05]  /*79a0*/  BSYNC B1 ;  /* 0x0000000000017941 */ /* 0x000fea0003800000 */
.L_x_261:
        /* <DEDUP_REMOVED lines=9> */
.L_x_264:
[----:B------:R-:W-:Y:S05]  /*7a40*/  BSYNC B1 ;  /* 0x0000000000017941 */ /* 0x000fea0003800000 */
.L_x_263:
        /* <DEDUP_REMOVED lines=9> */
.L_x_266:
[----:B------:R-:W-:Y:S05]  /*7ae0*/  BSYNC B1 ;  /* 0x0000000000017941 */ /* 0x000fea0003800000 */
.L_x_265:
        /* <DEDUP_REMOVED lines=9> */
.L_x_268:
[----:B------:R-:W-:Y:S05]  /*7b80*/  BSYNC B1 ;  /* 0x0000000000017941 */ /* 0x000fea0003800000 */
.L_x_267:
        /* <DEDUP_REMOVED lines=9> */
.L_x_270:
[----:B------:R-:W-:Y:S05]  /*7c20*/  BSYNC B1 ;  /* 0x0000000000017941 */ /* 0x000fea0003800000 */
.L_x_269:
        /* <DEDUP_REMOVED lines=9> */
.L_x_272:
[----:B------:R-:W-:Y:S05]  /*7cc0*/  BSYNC B1 ;  /* 0x0000000000017941 */ /* 0x000fea0003800000 */
.L_x_271:
        /* <DEDUP_REMOVED lines=9> */
.L_x_274:
[----:B------:R-:W-:Y:S05]  /*7d60*/  BSYNC B1 ;  /* 0x0000000000017941 */ /* 0x000fea0003800000 */
.L_x_273:
        /* <DEDUP_REMOVED lines=9> */
.L_x_276:
[----:B------:R-:W-:Y:S05]  /*7e00*/  BSYNC B1 ;  /* 0x0000000000017941 */ /* 0x000fea0003800000 */
.L_x_275:
        /* <DEDUP_REMOVED lines=9> */
.L_x_278:
[----:B------:R-:W-:Y:S05]  /*7ea0*/  BSYNC B1 ;  /* 0x0000000000017941 */ /* 0x000fea0003800000 */
.L_x_277:
        /* <DEDUP_REMOVED lines=9> */
.L_x_280:
[----:B------:R-:W-:Y:S05]  /*7f40*/  BSYNC B1 ;  /* 0x0000000000017941 */ /* 0x000fea0003800000 */
.L_x_279:
        /* <DEDUP_REMOVED lines=9> */
.L_x_282:
[----:B------:R-:W-:Y:S05]  /*7fe0*/  BSYNC B1 ;  /* 0x0000000000017941 */ /* 0x000fea0003800000 */
.L_x_281:
[----:B0----5:R-:W-:Y:S01]  /*7ff0*/  IMAD.U32 R3, R154, 0x10000, RZ ;  /* 0x000100009a037824 */ /* 0x021fe200078e00ff */
[----:B------:R-:W-:Y:S01]  /*8000*/  ISETP.GT.AND P2, PT, R0, 0x78, P1 ;  /* 0x000000780000780c */ /* 0x000fe20000f44270 */
[----:B------:R-:W-:Y:S02]  /*8010*/  BSSY B1, `(.L_x_283) ;  /* 0x0000007000017945 */ /* 0x000fe40003800000 */
[----:B-1----:R-:W-:-:S04]  /*8020*/  FMUL R4, R3, R156 ;  /* 0x0000009c03047220 */ /* 0x002fc80000400000 */
[----:B------:R-:W-:-:S05]  /*8030*/  FFMA R4, R85, R155, R4 ;  /* 0x0000009b55047223 */ /* 0x000fca0000000004 */
[----:B------:R-:W-:-:S05]  /*8040*/  F2FP.BF16.F32.PACK_AB R4, RZ, R4 ;  /* 0x00000004ff04723e */ /* 0x000fca00000010ff */
[----:B------:R0:W-:Y:S01]  /*8050*/  @P0 STG.E.U16 desc[UR36][R6.64+0xf2], R4 ;  /* 0x0000f20406000986 */ /* 0x0001e2000c101524 */
[----:B------:R-:W-:Y:S05]  /*8060*/  @!P2 BRA `(.L_x_284) ;  /* 0x000000000004a947 */ /* 0x000fea0003800000 */
[----:B------:R1:W5:Y:S02]  /*8070*/  LDG.E.LTC128B.U16 R154, desc[UR36][R10.64+0xf0] ;  /* 0x0000f0240a9a7981 */ /* 0x000364000c1e1520 */
.L_x_284:
[----:B------:R-:W-:Y:S05]  /*8080*/  BSYNC B1 ;  /* 0x0000000000017941 */ /* 0x000fea0003800000 */
.L_x_283:
[----:B-----5:R-:W-:Y:S01]  /*8090*/  IMAD.U32 R3, R154, 0x10000, RZ ;  /* 0x000100009a037824 */ /* 0x020fe200078e00ff */
[----:B------:R-:W-:Y:S01]  /*80a0*/  ISETP.GT.AND P1, PT, R0, 0x79, P1 ;  /* 0x000000790000780c */ /* 0x000fe20000f24270 */
[----:B0-----:R-:W-:Y:S01]  /*80b0*/  @P2 IMAD.MOV.U32 R4, RZ, RZ, R8 ;  /* 0x000000ffff042224 */ /* 0x001fe200078e0008 */
[----:B------:R-:W-:Y:S01]  /*80c0*/  BSSY B1, `(.L_x_285) ;  /* 0x0000008000017945 */ /* 0x000fe20003800000 */
[----:B------:R-:W-:Y:S01]  /*80d0*/  FMUL R3, R3, R156 ;  /* 0x0000009c03037220 */ /* 0x000fe20000400000 */
[----:B------:R-:W-:-:S03]  /*80e0*/  @P2 IMAD.MOV.U32 R5, RZ, RZ, R9 ;  /* 0x000000ffff052224 */ /* 0x000fc600078e0009 */
[----:B------:R-:W-:-:S05]  /*80f0*/  FFMA R3, R86, R155, R3 ;  /* 0x0000009b56037223 */ /* 0x000fca0000000003 */
[----:B------:R-:W-:-:S05]  /*8100*/  F2FP.BF16.F32.PACK_AB R3, RZ, R3 ;  /* 0x00000003ff03723e */ /* 0x000fca00000010ff */
[----:B------:R0:W-:Y:S01]  /*8110*/  @P2 STG.E.U16 desc[UR36][R4.64+0xf0], R3 ;  /* 0x0000f00304002986 */ /* 0x0001e2000c101524 */
[----:B------:R-:W-:Y:S05]  /*8120*/  @!P1 BRA `(.L_x_286) ;  /* 0x0000000000049947 */ /* 0x000fea0003800000 */
[----:B------:R0:W5:Y:S02]  /*8130*/  LDG.E.LTC128B.U16 R154, desc[UR36][R10.64+0xf2] ;  /* 0x0000f2240a9a7981 */ /* 0x000164000c1e1520 */
.L_x_286:
[----:B------:R-:W-:Y:S05]  /*8140*/  BSYNC B1 ;  /* 0x0000000000017941 */ /* 0x000fea0003800000 */
.L_x_285:
[----:B------:R-:W-:Y:S05]  /*8150*/  @!P1 BRA `(.L_x_287) ;  /* 0x00000024004c9947 */ /* 0x000fea0003800000 */
[----:B0----5:R-:W-:-:S04]  /*8160*/  IMAD.U32 R3, R154, 0x10000, RZ ;  /* 0x000100009a037824 */ /* 0x021fc800078e00ff */
[----:B------:R-:W-:-:S04]  /*8170*/  FMUL R0, R3, R156 ;  /* 0x0000009c03007220 */ /* 0x000fc80000400000 */
[----:B------:R-:W-:-:S05]  /*8180*/  FFMA R0, R87, R155, R0 ;  /* 0x0000009b57007223 */ /* 0x000fca0000000000 */
[----:B------:R-:W-:-:S05]  /*8190*/  F2FP.BF16.F32.PACK_AB R0, RZ, R0 ;  /* 0x00000000ff00723e */ /* 0x000fca00000010ff */
[----:B------:R0:W-:Y:S01]  /*81a0*/  STG.E.U16 desc[UR36][R8.64+0xf2], R0 ;  /* 0x0000f20008007986 */ /* 0x0001e2000c101524 */
[----:B------:R-:W-:Y:S05]  /*81b0*/  BRA `(.L_x_287) ;  /* 0x0000002400347947 */ /* 0x000fea0003800000 */
.L_x_36:
[----:B------:R-:W-:Y:S01]  /*81c0*/  ULDC.64 UR4, c[0x0][0x5c0] ;  /* 0x0001700000047ab9 */ /* 0x000fe20000000a00 */
[-C--:B------:R-:W-:Y:S01]  /*81d0*/  FMUL R88, R88, R155.reuse ;  /* 0x0000009b58587220 */ /* 0x080fe20000400000 */
[----:B------:R-:W-:Y:S01]  /*81e0*/  LEA R6, P0, R168, UR4, 0x1 ;  /* 0x00000004a8067c11 */ /* 0x000fe2000f8008ff */
[----:B------:R-:W-:Y:S01]  /*81f0*/  IMAD.SHL.U32 R11, R4, 0x10, RZ ;  /* 0x00000010040b7824 */ /* 0x000fe200078e00ff */
[----:B------:R-:W-:Y:S01]  /*8200*/  ISETP.GT.AND P2, PT, R0, 0x1, P3 ;  /* 0x000000010000780c */ /* 0x000fe20001f44270 */
[-C--:B------:R-:W-:Y:S01]  /*8210*/  FMUL R89, R89, R155.reuse ;  /* 0x0000009b59597220 */ /* 0x080fe20000400000 */
[----:B------:R-:W-:Y:S01]  /*8220*/  LEA.HI.X R7, R168, UR5, R167, 0x1, P0 ;  /* 0x00000005a8077c11 */ /* 0x000fe200080f0ca7 */
[-C--:B------:R-:W-:Y:S01]  /*8230*/  FMUL R90, R90, R155.reuse ;  /* 0x0000009b5a5a7220 */ /* 0x080fe20000400000 */
[----:B------:R-:W-:Y:S01]  /*8240*/  ISETP.GT.AND P0, PT, R3, 0x8, PT ;  /* 0x000000080300780c */ /* 0x000fe20003f04270 */
[-C--:B------:R-:W-:Y:S01]  /*8250*/  FMUL R91, R91, R155.reuse ;  /* 0x0000009b5b5b7220 */ /* 0x080fe20000400000 */
[----:B------:R-:W-:Y:S01]  /*8260*/  F2FP.BF16.F32.PACK_AB R88, RZ, R88 ;  /* 0x00000058ff58723e */ /* 0x000fe200000010ff */
[-C--:B------:R-:W-:Y:S01]  /*8270*/  FMUL R92, R92, R155.reuse ;  /* 0x0000009b5c5c7220 */ /* 0x080fe20000400000 */
[----:B------:R-:W-:Y:S01]  /*8280*/  ISETP.GT.AND P4, PT, R0, RZ, P0 ;  /* 0x000000ff0000720c */ /* 0x000fe20000784270 */
[-C--:B------:R-:W-:Y:S01]  /*8290*/  FMUL R93, R93, R155.reuse ;  /* 0x0000009b5d5d7220 */ /* 0x080fe20000400000 */
[--C-:B------:R-:W-:Y:S01]  /*82a0*/  SHF.L.U64.HI R9, R4, 0x4, R5.reuse ;  /* 0x0000000404097819 */ /* 0x100fe20000010205 */
[----:B------:R-:W-:Y:S01]  /*82b0*/  @P1 STG.E.U16 desc[UR36][R6.64], R88 ;  /* 0x0000005806001986 */ /* 0x000fe2000c101524 */
[----:B------:R-:W-:Y:S01]  /*82c0*/  ISETP.GT.AND P1, PT, R0, 0x1, P0 ;  /* 0x000000010000780c */ /* 0x000fe20000724270 */
[-C--:B------:R-:W-:Y:S01]  /*82d0*/  FMUL R94, R94, R155.reuse ;  /* 0x0000009b5e5e7220 */ /* 0x080fe20000400000 */
[----:B------:R-:W-:Y:S01]  /*82e0*/  IADD3 R12, P5, R11, R6, RZ ;  /* 0x000000060b0c7210 */ /* 0x000fe20007fbe0ff */
[----:B------:R-:W-:Y:S01]  /*82f0*/  FMUL R95, R95, R155 ;  /* 0x0000009b5f5f7220 */ /* 0x000fe20000400000 */
[----:B------:R-:W-:Y:S01]  /*8300*/  F2FP.BF16.F32.PACK_AB R89, RZ, R89 ;  /* 0x00000059ff59723e */ /* 0x000fe200000010ff */
[-C--:B------:R-:W-:Y:S01]  /*8310*/  FMUL R96, R96, R155.reuse ;  /* 0x0000009b60607220 */ /* 0x080fe20000400000 */
[----:B------:R-:W-:Y:S01]  /*8320*/  F2FP.BF16.F32.PACK_AB R90, RZ, R90 ;  /* 0x0000005aff5a723e */ /* 0x000fe200000010ff */
[----:B------:R-:W-:Y:S01]  /*8330*/  FMUL R97, R97, R155 ;  /* 0x0000009b61617220 */ /* 0x000fe20000400000 */
[----:B------:R-:W-:Y:S01]  /*8340*/  IADD3.X R13, R9, R7, RZ, P5, !PT ;  /* 0x00000007090d7210 */ /* 0x000fe20002ffe4ff */
[----:B------:R-:W-:Y:S01]  /*8350*/  @P2 STG.E.U16 desc[UR36][R6.64+0x2], R89 ;  /* 0x0000025906002986 */ /* 0x000fe2000c101524 */
[----:B------:R-:W-:Y:S01]  /*8360*/  F2FP.BF16.F32.PACK_AB R91, RZ, R91 ;  /* 0x0000005bff5b723e */ /* 0x000fe200000010ff */
[-C--:B------:R-:W-:Y:S01]  /*8370*/  FMUL R98, R98, R155.reuse ;  /* 0x0000009b62627220 */ /* 0x080fe20000400000 */
[C---:B------:R-:W-:Y:S01]  /*8380*/  ISETP.GT.AND P5, PT, R0.reuse, 0x9, P3 ;  /* 0x000000090000780c */ /* 0x040fe20001fa4270 */
[----:B------:R-:W-:Y:S01]  /*8390*/  @P4 STG.E.U16 desc[UR36][R12.64], R90 ;  /* 0x0000005a0c004986 */ /* 0x000fe2000c101524 */
[C---:B------:R-:W-:Y:S01]  /*83a0*/  ISETP.GT.AND P4, PT, R0.reuse, 0x8, P3 ;  /* 0x000000080000780c */ /* 0x040fe20001f84270 */
[-C--:B------:R-:W-:Y:S01]  /*83b0*/  FMUL R99, R99, R155.reuse ;  /* 0x0000009b63637220 */ /* 0x080fe20000400000 */
[C---:B------:R-:W-:Y:S01]  /*83c0*/  ISETP.GT.AND P2, PT, R0.reuse, 0x8, P0 ;  /* 0x000000080000780c */ /* 0x040fe20000744270 */
[----:B------:R-:W-:Y:S01]  /*83d0*/  @P1 STG.E.U16 desc[UR36][R12.64+0x2], R91 ;  /* 0x0000025b0c001986 */ /* 0x000fe2000c101524 */
[----:B------:R-:W-:Y:S01]  /*83e0*/  ISETP.GT.AND P1, PT, R0, 0x9, P0 ;  /* 0x000000090000780c */ /* 0x000fe20000724270 */
[-C--:B------:R-:W-:Y:S01]  /*83f0*/  FMUL R100, R100, R155.reuse ;  /* 0x0000009b64647220 */ /* 0x080fe20000400000 */
[----:B------:R-:W-:Y:S01]  /*8400*/  F2FP.BF16.F32.PACK_AB R92, RZ, R92 ;  /* 0x0000005cff5c723e */ /* 0x000fe200000010ff */
[----:B------:R-:W-:Y:S01]  /*8410*/  FMUL R101, R101, R155 ;  /* 0x0000009b65657220 */ /* 0x000fe20000400000 */
[----:B------:R-:W-:Y:S01]  /*8420*/  F2FP.BF16.F32.PACK_AB R93, RZ, R93 ;  /* 0x0000005dff5d723e */ /* 0x000fe200000010ff */
[-C--:B------:R-:W-:Y:S01]  /*8430*/  FMUL R102, R102, R155.reuse ;  /* 0x0000009b66667220 */ /* 0x080fe20000400000 */
[----:B------:R-:W-:Y:S01]  /*8440*/  F2FP.BF16.F32.PACK_AB R94, RZ, R94 ;  /* 0x0000005eff5e723e */ /* 0x000fe200000010ff */
[----:B------:R-:W-:Y:S01]  /*8450*/  FMUL R103, R103, R155 ;  /* 0x0000009b67677220 */ /* 0x000fe20000400000 */
[----:B------:R-:W-:Y:S01]  /*8460*/  F2FP.BF16.F32.PACK_AB R95, RZ, R95 ;  /* 0x0000005fff5f723e */ /* 0x000fe200000010ff */
[----:B------:R-:W-:Y:S01]  /*8470*/  @P4 STG.E.U16 desc[UR36][R6.64+0x10], R92 ;  /* 0x0000105c06004986 */ /* 0x000fe2000c101524 */
[----:B------:R-:W-:Y:S01]  /*8480*/  ISETP.GT.AND P4, PT, R0, 0x10, P3 ;  /* 0x000000100000780c */ /* 0x000fe20001f84270 */
[----:B------:R-:W-:Y:S01]  /*8490*/  FMUL R104, R104, R155 ;  /* 0x0000009b68687220 */ /* 0x000fe20000400000 */
[----:B------:R-:W-:Y:S01]  /*84a0*/  F2FP.BF16.F32.PACK_AB R96, RZ, R96 ;  /* 0x00000060ff60723e */ /* 0x000fe200000010ff */
[----:B------:R-:W-:Y:S01]  /*84b0*/  @P5 STG.E.U16 desc[UR36][R6.64+0x12], R93 ;  /* 0x0000125d06005986 */ /* 0x000fe2000c101524 */
[----:B------:R-:W-:Y:S01]  /*84c0*/  F2FP.BF16.F32.PACK_AB R97, RZ, R97 ;  /* 0x00000061ff61723e */ /* 0x000fe200000010ff */
[-C--:B------:R-:W-:Y:S01]  /*84d0*/  FMUL R105, R105, R155.reuse ;  /* 0x0000009b69697220 */ /* 0x080fe20000400000 */
[C---:B------:R-:W-:Y:S01]  /*84e0*/  ISETP.GT.AND P5, PT, R0.reuse, 0x11, P0 ;  /* 0x000000110000780c */ /* 0x040fe200007a4270 */
[----:B------:R-:W-:Y:S01]  /*84f0*/  @P2 STG.E.U16 desc[UR36][R12.64+0x10], R94 ;  /* 0x0000105e0c002986 */ /* 0x000fe2000c101524 */
[----:B------:R-:W-:Y:S01]  /*8500*/  ISETP.GT.AND P2, PT, R0, 0x10, P0 ;  /* 0x000000100000780c */ /* 0x000fe20000744270 */
[-C--:B------:R-:W-:Y:S01]  /*8510*/  FMUL R106, R106, R155.reuse ;  /* 0x0000009b6a6a7220 */ /* 0x080fe20000400000 */
[----:B------:R-:W-:Y:S01]  /*8520*/  F2FP.BF16.F32.PACK_AB R98, RZ, R98 ;  /* 0x00000062ff62723e */ /* 0x000fe200000010ff */
[----:B------:R-:W-:Y:S01]  /*8530*/  @P1 STG.E.U16 desc[UR36][R12.64+0x12], R95 ;  /* 0x0000125f0c001986 */ /* 0x000fe2000c101524 */
[C---:B------:R-:W-:Y:S01]  /*8540*/  ISETP.GT.AND P1, PT, R0.reuse, 0x11, P3 ;  /* 0x000000110000780c */ /* 0x040fe20001f24270 */
[----:B------:R-:W-:Y:S01]  /*8550*/  FMUL R107, R107, R155 ;  /* 0x0000009b6b6b7220 */ /* 0x000fe20000400000 */
[----:B------:R-:W-:Y:S01]  /*8560*/  F2FP.BF16.F32.PACK_AB R99, RZ, R99 ;  /* 0x00000063ff63723e */ /* 0x000fe200000010ff */
        /* <DEDUP_REMOVED lines=61> */
[----:B------:R-:W-:Y:S01]  /*8940*/  ISETP.GT.AND P4, PT, R0, 0x31, P3 ;  /* 0x000000310000780c */ /* 0x000fe20001f84270 */
[----:B------:R-:W-:Y:S01]  /*8950*/  FMUL R125, R125, R155 ;  /* 0x0000009b7d7d7220 */ /* 0x000fe20000400000 */
[----:B------:R-:W-:Y:S01]  /*8960*/  F2FP.BF16.F32.PACK_AB R117, RZ, R117 ;  /* 0x00000075ff75723e */ /* 0x000fe200000010ff */
[-C--:B------:R-:W-:Y:S01]  /*8970*/  FMUL R126, R126, R155.reuse ;  /* 0x0000009b7e7e7220 */ /* 0x080fe20000400000 */
[----:B------:R-:W-:Y:S01]  /*8980*/  F2FP.BF16.F32.PACK_AB R118, RZ, R118 ;  /* 0x00000076ff76723e */ /* 0x000fe200000010ff */
[----:B------:R-:W-:Y:S01]  /*8990*/  FMUL R127, R127, R155 ;  /* 0x0000009b7f7f7220 */ /* 0x000fe20000400000 */
[----:B------:R-:W-:Y:S01]  /*89a0*/  F2FP.BF16.F32.PACK_AB R119, RZ, R119 ;  /* 0x00000077ff77723e */ /* 0x000fe200000010ff */
        /* <DEDUP_REMOVED lines=64> */
[----:B------:R-:W-:Y:S01]  /*8db0*/  IMAD.SHL.U32 R23, R4, 0x100, RZ ;  /* 0x0000010004177824 */ /* 0x000fe200078e00ff */
[----:B------:R-:W-:Y:S01]  /*8dc0*/  F2FP.BF16.F32.PACK_AB R138, RZ, R138 ;  /* 0x0000008aff8a723e */ /* 0x000fe200000010ff */
[----:B------:R-:W-:Y:S01]  /*8dd0*/  FMUL R146, R146, R155 ;  /* 0x0000009b92927220 */ /* 0x000fe20000400000 */
[----:B------:R-:W-:Y:S01]  /*8de0*/  F2FP.BF16.F32.PACK_AB R139, RZ, R139 ;  /* 0x0000008bff8b723e */ /* 0x000fe200000010ff */
[----:B------:R-:W-:Y:S01]  /*8df0*/  @P1 STG.E.U16 desc[UR36][R6.64+0x90], R124 ;  /* 0x0000907c06001986 */ /* 0x000fe2000c101524 */
[C---:B------:R-:W-:Y:S01]  /*8e00*/  ISETP.GT.AND P1, PT, R0.reuse, 0x50, P3 ;  /* 0x000000500000780c */ /* 0x040fe20001f24270 */
[-C--:B------:R-:W-:Y:S01]  /*8e10*/  FMUL R147, R147, R155.reuse ;  /* 0x0000009b93937220 */ /* 0x080fe20000400000 */
[----:B------:R-:W-:Y:S01]  /*8e20*/  F2FP.BF16.F32.PACK_AB R140, RZ, R140 ;  /* 0x0000008cff8c723e */ /* 0x000fe200000010ff */
[----:B------:R-:W-:Y:S01]  /*8e30*/  @P2 STG.E.U16 desc[UR36][R6.64+0x92], R125 ;  /* 0x0000927d06002986 */ /* 0x000fe2000c101524 */
[----:B------:R-:W-:Y:S01]  /*8e40*/  ISETP.GT.AND P2, PT, R0, 0x51, P3 ;  /* 0x000000510000780c */ /* 0x000fe20001f44270 */
        /* <DEDUP_REMOVED lines=16> */
[-C--:B------:R-:W-:Y:S01]  /*8f50*/  FMUL R25, R25, R155.reuse ;  /* 0x0000009b19197220 */ /* 0x080fe20000400000 */
[----:B------:R-:W-:Y:S01]  /*8f60*/  SHF.L.U64.HI R21, R4, 0x8, R5 ;  /* 0x0000000804157819 */ /* 0x000fe20000010205 */
[----:B------:R-:W-:Y:S01]  /*8f70*/  @P5 STG.E.U16 desc[UR36][R12.64+0xa0], R130 ;  /* 0x0000a0820c005986 */ /* 0x000fe2000c101524 */
[----:B------:R-:W-:Y:S01]  /*8f80*/  ISETP.GT.AND P5, PT, R0, 0x58, P0 ;  /* 0x000000580000780c */ /* 0x000fe200007a4270 */
        /* <DEDUP_REMOVED lines=26> */
[----:B------:R-:W-:Y:S01]  /*9130*/  FMUL R32, R32, R155 ;  /* 0x0000009b20207220 */ /* 0x000fe20000400000 */
[----:B------:R-:W-:Y:S01]  /*9140*/  F2FP.BF16.F32.PACK_AB R25, RZ, R25 ;  /* 0x00000019ff19723e */ /* 0x000fe200000010ff */
[-C--:B------:R-:W-:Y:S01]  /*9150*/  FMUL R33, R33, R155.reuse ;  /* 0x0000009b21217220 */ /* 0x080fe20000400000 */
        /* <DEDUP_REMOVED lines=28> */
[----:B------:R-:W-:Y:S01]  /*9320*/  F2FP.BF16.F32.PACK_AB R34, RZ, R34 ;  /* 0x00000022ff22723e */ /* 0x000fe200000010ff */
[----:B------:R-:W-:Y:S01]  /*9330*/  FMUL R42, R42, R155 ;  /* 0x0000009b2a2a7220 */ /* 0x000fe20000400000 */
[----:B------:R-:W-:Y:S01]  /*9340*/  F2FP.BF16.F32.PACK_AB R35, RZ, R35 ;  /* 0x00000023ff23723e */ /* 0x000fe200000010ff */
[----:B------:R-:W-:Y:S01]  /*9350*/  @P4 STG.E.U16 desc[UR36][R12.64+0xd2], R143 ;  /* 0x0000d28f0c004986 */ /* 0x000fe2000c101524 */
[C---:B------:R-:W-:Y:S01]  /*9360*/  ISETP.GT.AND P4, PT, R0.reuse, 0x71, P0 ;  /* 0x000000710000780c */ /* 0x040fe20000784270 */
[----:B------:R-:W-:Y:S01]  /*9370*/  FMUL R43, R43, R155 ;  /* 0x0000009b2b2b7220 */ /* 0x000fe20000400000 */
[----:B------:R-:W-:Y:S01]  /*9380*/  F2FP.BF16.F32.PACK_AB R36, RZ, R36 ;  /* 0x00000024ff24723e */ /* 0x000fe200000010ff */
[----:B------:R-:W-:Y:S01]  /*9390*/  @P5 STG.E.U16 desc[UR36][R6.64+0xe0], R144 ;  /* 0x0000e09006005986 */ /* 0x000fe2000c101524 */
[----:B------:R-:W-:Y:S01]  /*93a0*/  ISETP.GT.AND P5, PT, R0, 0x70, P0 ;  /* 0x000000700000780c */ /* 0x000fe200007a4270 */
[----:B------:R-:W-:Y:S01]  /*93b0*/  @P1 IMAD.MOV.U32 R4, RZ, RZ, R6 ;  /* 0x000000ffff041224 */ /* 0x000fe200078e0006 */
[----:B------:R-:W-:Y:S01]  /*93c0*/  F2FP.BF16.F32.PACK_AB R37, RZ, R37 ;  /* 0x00000025ff25723e */ /* 0x000fe200000010ff */
[----:B------:R-:W-:Y:S01]  /*93d0*/  @P1 IMAD.MOV.U32 R5, RZ, RZ, R7 ;  /* 0x000000ffff051224 */ /* 0x000fe200078e0007 */
[----:B------:R-:W-:Y:S01]  /*93e0*/  F2FP.BF16.F32.PACK_AB R38, RZ, R38 ;  /* 0x00000026ff26723e */ /* 0x000fe200000010ff */
[----:B------:R-:W-:Y:S01]  /*93f0*/  FMUL R44, R44, R155 ;  /* 0x0000009b2c2c7220 */ /* 0x000fe20000400000 */
[----:B------:R-:W-:Y:S01]  /*9400*/  F2FP.BF16.F32.PACK_AB R39, RZ, R39 ;  /* 0x00000027ff27723e */ /* 0x000fe200000010ff */
[-C--:B------:R-:W-:Y:S01]  /*9410*/  FMUL R45, R45, R155.reuse ;  /* 0x0000009b2d2d7220 */ /* 0x080fe20000400000 */
[----:B------:R0:W-:Y:S01]  /*9420*/  @P1 STG.E.U16 desc[UR36][R4.64+0xe2], R145 ;  /* 0x0000e29104001986 */ /* 0x0001e2000c101524 */
[----:B------:R-:W-:Y:S01]  /*9430*/  IADD3 R14, P1, P2, R11, R6, R23 ;  /* 0x000000060b0e7210 */ /* 0x000fe20007a3e017 */
[-C--:B------:R-:W-:Y:S01]  /*9440*/  FMUL R46, R46, R155.reuse ;  /* 0x0000009b2e2e7220 */ /* 0x080fe20000400000 */
[----:B------:R-:W-:Y:S01]  /*9450*/  F2FP.BF16.F32.PACK_AB R40, RZ, R40 ;  /* 0x00000028ff28723e */ /* 0x000fe200000010ff */
[----:B------:R-:W-:Y:S01]  /*9460*/  FMUL R47, R47, R155 ;  /* 0x0000009b2f2f7220 */ /* 0x000fe20000400000 */
[----:B------:R-:W-:Y:S01]  /*9470*/  IADD3.X R15, R9, R7, R21, P1, P2 ;  /* 0x00000007090f7210 */ /* 0x000fe20000fe4415 */
[-C--:B------:R-:W-:Y:S01]  /*9480*/  FMUL R48, R48, R155.reuse ;  /* 0x0000009b30307220 */ /* 0x080fe20000400000 */
[----:B------:R-:W-:Y:S01]  /*9490*/  ISETP.GT.AND P1, PT, R3, 0x80, PT ;  /* 0x000000800300780c */ /* 0x000fe20003f24270 */
[-C--:B------:R-:W-:Y:S01]  /*94a0*/  FMUL R49, R49, R155.reuse ;  /* 0x0000009b31317220 */ /* 0x080fe20000400000 */
[----:B------:R-:W-:Y:S01]  /*94b0*/  ISETP.GT.AND P2, PT, R3, 0x88, PT ;  /* 0x000000880300780c */ /* 0x000fe20003f44270 */
[----:B------:R-:W-:Y:S01]  /*94c0*/  FMUL R50, R50, R155 ;  /* 0x0000009b32327220 */ /* 0x000fe20000400000 */
[----:B------:R-:W-:Y:S01]  /*94d0*/  F2FP.BF16.F32.PACK_AB R41, RZ, R41 ;  /* 0x00000029ff29723e */ /* 0x000fe200000010ff */
[----:B0-----:R-:W-:Y:S01]  /*94e0*/  @P5 IMAD.MOV.U32 R4, RZ, RZ, R12 ;  /* 0x000000ffff045224 */ /* 0x001fe200078e000c */
[----:B------:R-:W-:Y:S01]  /*94f0*/  F2FP.BF16.F32.PACK_AB R42, RZ, R42 ;  /* 0x0000002aff2a723e */ /* 0x000fe200000010ff */
[----:B------:R-:W-:Y:S01]  /*9500*/  @P5 IMAD.MOV.U32 R5, RZ, RZ, R13 ;  /* 0x000000ffff055224 */ /* 0x000fe200078e000d */
[----:B------:R-:W-:Y:S01]  /*9510*/  F2FP.BF16.F32.PACK_AB R43, RZ, R43 ;  /* 0x0000002bff2b723e */ /* 0x000fe200000010ff */
[-C--:B------:R-:W-:Y:S01]  /*9520*/  FMUL R51, R51, R155.reuse ;  /* 0x0000009b33337220 */ /* 0x080fe20000400000 */
[----:B------:R-:W-:Y:S01]  /*9530*/  F2FP.BF16.F32.PACK_AB R44, RZ, R44 ;  /* 0x0000002cff2c723e */ /* 0x000fe200000010ff */
[-C--:B------:R-:W-:Y:S01]  /*9540*/  FMUL R52, R52, R155.reuse ;  /* 0x0000009b34347220 */ /* 0x080fe20000400000 */
[----:B------:R0:W-:Y:S01]  /*9550*/  @P5 STG.E.U16 desc[UR36][R4.64+0xe0], R146 ;  /* 0x0000e09204005986 */ /* 0x0001e2000c101524 */
[C---:B------:R-:W-:Y:S01]  /*9560*/  ISETP.GT.AND P5, PT, R0.reuse, 0x78, P3 ;  /* 0x000000780000780c */ /* 0x040fe20001fa4270 */
[-C--:B------:R-:W-:Y:S01]  /*9570*/  FMUL R53, R53, R155.reuse ;  /* 0x0000009b35357220 */ /* 0x080fe20000400000 */
[C---:B------:R-:W-:Y:S01]  /*9580*/  ISETP.GT.AND P3, PT, R0.reuse, 0x79, P3 ;  /* 0x000000790000780c */ /* 0x040fe20001f64270 */
[----:B------:R-:W-:Y:S01]  /*9590*/  @P4 STG.E.U16 desc[UR36][R12.64+0xe2], R147 ;  /* 0x0000e2930c004986 */ /* 0x000fe2000c101524 */
[----:B------:R-:W-:Y:S01]  /*95a0*/  ISETP.GT.AND P4, PT, R0, 0x78, P0 ;  /* 0x000000780000780c */ /* 0x000fe20000784270 */
[-C--:B------:R-:W-:Y:S01]  /*95b0*/  FMUL R54, R54, R155.reuse ;  /* 0x0000009b36367220 */ /* 0x080fe20000400000 */
[----:B------:R-:W-:Y:S01]  /*95c0*/  ISETP.GT.AND P0, PT, R0, 0x79, P0 ;  /* 0x000000790000780c */ /* 0x000fe20000704270 */
[----:B------:R-:W-:Y:S01]  /*95d0*/  FMUL R55, R55, R155 ;  /* 0x0000009b37377220 */ /* 0x000fe20000400000 */
[----:B------:R-:W-:Y:S01]  /*95e0*/  F2FP.BF16.F32.PACK_AB R45, RZ, R45 ;  /* 0x0000002dff2d723e */ /* 0x000fe200000010ff */
[-C--:B------:R-:W-:Y:S01]  /*95f0*/  FMUL R56, R56, R155.reuse ;  /* 0x0000009b38387220 */ /* 0x080fe20000400000 */
[----:B------:R-:W-:Y:S01]  /*9600*/  F2FP.BF16.F32.PACK_AB R46, RZ, R46 ;  /* 0x0000002eff2e723e */ /* 0x000fe200000010ff */
[----:B------:R-:W-:Y:S01]  /*9610*/  FMUL R57, R57, R155 ;  /* 0x0000009b39397220 */ /* 0x000fe20000400000 */
[----:B------:R-:W-:Y:S01]  /*9620*/  F2FP.BF16.F32.PACK_AB R47, RZ, R47 ;  /* 0x0000002fff2f723e */ /* 0x000fe200000010ff */
[----:B------:R-:W-:Y:S01]  /*9630*/  @P5 STG.E.U16 desc[UR36][R6.64+0xf0], R148 ;  /* 0x0000f09406005986 */ /* 0x000fe2000c101524 */
[----:B0-----:R-:W-:Y:S01]  /*9640*/  IADD3 R4, P5, R23, R6, RZ ;  /* 0x0000000617047210 */ /* 0x001fe20007fbe0ff */
[-C--:B------:R-:W-:Y:S01]  /*9650*/  FMUL R58, R58, R155.reuse ;  /* 0x0000009b3a3a7220 */ /* 0x080fe20000400000 */
[----:B------:R-:W-:Y:S01]  /*9660*/  F2FP.BF16.F32.PACK_AB R48, RZ, R48 ;  /* 0x00000030ff30723e */ /* 0x000fe200000010ff */
[----:B------:R0:W-:Y:S01]  /*9670*/  @P3 STG.E.U16 desc[UR36][R6.64+0xf2], R149 ;  /* 0x0000f29506003986 */ /* 0x0001e2000c101524 */
[C---:B------:R-:W-:Y:S01]  /*9680*/  ISETP.GT.AND P3, PT, R0.reuse, RZ, P1 ;  /* 0x000000ff0000720c */ /* 0x040fe20000f64270 */
[----:B------:R-:W-:Y:S01]  /*9690*/  IMAD.X R5, R21, 0x1, R7, P5 ;  /* 0x0000000115057824 */ /* 0x000fe200028e0607 */
[C---:B------:R-:W-:Y:S01]  /*96a0*/  ISETP.GT.AND P5, PT, R0.reuse, RZ, P2 ;  /* 0x000000ff0000720c */ /* 0x040fe200017a4270 */
        /* <DEDUP_REMOVED lines=11> */
[C---:B0-----:R-:W-:Y:S01]  /*9760*/  IADD3 R6, P3, R11.reuse, R4, RZ ;  /* 0x000000040b067210 */ /* 0x041fe20007f7e0ff */
[-C--:B------:R-:W-:Y:S01]  /*9770*/  FMUL R62, R62, R155.reuse ;  /* 0x0000009b3e3e7220 */ /* 0x080fe20000400000 */
[----:B------:R-:W-:Y:S01]  /*9780*/  F2FP.BF16.F32.PACK_AB R52, RZ, R52 ;  /* 0x00000034ff34723e */ /* 0x000fe200000010ff */
[----:B------:R-:W-:Y:S01]  /*9790*/  @P4 STG.E.U16 desc[UR36][R4.64+0x2], R25 ;  /* 0x0000021904004986 */ /* 0x000fe2000c101524 */
[----:B------:R-:W-:Y:S01]  /*97a0*/  IADD3 R10, P4, R11, R4, RZ ;  /* 0x000000040b0a7210 */ /* 0x000fe20007f9e0ff */
[--C-:B------:R-:W-:Y:S01]  /*97b0*/  IMAD.X R7, R9, 0x1, R5.reuse, P3 ;  /* 0x0000000109077824 */ /* 0x100fe200018e0605 */
[C---:B------:R-:W-:Y:S01]  /*97c0*/  ISETP.GT.AND P3, PT, R0.reuse, 0x9, P2 ;  /* 0x000000090000780c */ /* 0x040fe20001764270 */
[----:B------:R-:W-:Y:S01]  /*97d0*/  FMUL R63, R63, R155 ;  /* 0x0000009b3f3f7220 */ /* 0x000fe20000400000 */
[----:B------:R-:W-:Y:S01]  /*97e0*/  F2FP.BF16.F32.PACK_AB R53, RZ, R53 ;  /* 0x00000035ff35723e */ /* 0x000fe200000010ff */
[----:B------:R-:W-:Y:S01]  /*97f0*/  IMAD.X R11, R9, 0x1, R5, P4 ;  /* 0x00000001090b7824 */ /* 0x000fe200020e0605 */
[----:B------:R-:W-:Y:S01]  /*9800*/  ISETP.GT.AND P4, PT, R0, 0x8, P1 ;  /* 0x000000080000780c */ /* 0x000fe20000f84270 */
[-C--:B------:R-:W-:Y:S01]  /*9810*/  FMUL R64, R64, R155.reuse ;  /* 0x0000009b40407220 */ /* 0x080fe20000400000 */
[----:B------:R-:W-:Y:S01]  /*9820*/  F2FP.BF16.F32.PACK_AB R54, RZ, R54 ;  /* 0x00000036ff36723e */ /* 0x000fe200000010ff */
[-C--:B------:R-:W-:Y:S01]  /*9830*/  FMUL R65, R65, R155.reuse ;  /* 0x0000009b41417220 */ /* 0x080fe20000400000 */
        /* <DEDUP_REMOVED lines=13> */
[-C--:B------:R-:W-:Y:S01]  /*9910*/  FMUL R70, R70, R155.reuse ;  /* 0x0000009b46467220 */ /* 0x080fe20000400000 */
[----:B------:R-:W-:Y:S01]  /*9920*/  @P5 STG.E.U16 desc[UR36][R4.64+0x12], R29 ;  /* 0x0000121d04005986 */ /* 0x000fe2000c101524 */
[C---:B------:R-:W-:Y:S01]  /*9930*/  ISETP.GT.AND P5, PT, R0.reuse, 0x11, P1 ;  /* 0x000000110000780c */ /* 0x040fe20000fa4270 */
[-C--:B------:R-:W-:Y:S01]  /*9940*/  FMUL R71, R71, R155.reuse ;  /* 0x0000009b47477220 */ /* 0x080fe20000400000 */
[----:B------:R-:W-:Y:S01]  /*9950*/  F2FP.BF16.F32.PACK_AB R58, RZ, R58 ;  /* 0x0000003aff3a723e */ /* 0x000fe200000010ff */
[----:B------:R0:W-:Y:S01]  /*9960*/  @P0 STG.E.U16 desc[UR36][R6.64+0x10], R30 ;  /* 0x0000101e06000986 */ /* 0x0001e2000c101524 */
        /* <DEDUP_REMOVED lines=12> */
[----:B------:R-:W-:Y:S01]  /*9a30*/  ISETP.GT.AND P5, PT, R0, 0x19, P1 ;  /* 0x000000190000780c */ /* 0x000fe20000fa4270 */
[--C-:B0-----:R-:W-:Y:S01]  /*9a40*/  @P0 IMAD.MOV.U32 R6, RZ, RZ, R14.reuse ;  /* 0x000000ffff060224 */ /* 0x101fe200078e000e */
[----:B------:R-:W-:Y:S01]  /*9a50*/  F2FP.BF16.F32.PACK_AB R62, RZ, R62 ;  /* 0x0000003eff3e723e */ /* 0x000fe200000010ff */
[--C-:B------:R-:W-:Y:S01]  /*9a60*/  @P0 IMAD.MOV.U32 R7, RZ, RZ, R15.reuse ;  /* 0x000000ffff070224 */ /* 0x100fe200078e000f */
[----:B------:R-:W-:Y:S01]  /*9a70*/  F2FP.BF16.F32.PACK_AB R63, RZ, R63 ;  /* 0x0000003fff3f723e */ /* 0x000fe200000010ff */
[-C--:B------:R-:W-:Y:S01]  /*9a80*/  FMUL R75, R75, R155.reuse ;  /* 0x0000009b4b4b7220 */ /* 0x080fe20000400000 */
[----:B------:R-:W-:Y:S01]  /*9a90*/  F2FP.BF16.F32.PACK_AB R64, RZ, R64 ;  /* 0x00000040ff40723e */ /* 0x000fe200000010ff */
[-C--:B------:R-:W-:Y:S01]  /*9aa0*/  FMUL R76, R76, R155.reuse ;  /* 0x0000009b4c4c7220 */ /* 0x080fe20000400000 */
[----:B------:R0:W-:Y:S01]  /*9ab0*/  @P0 STG.E.U16 desc[UR36][R6.64+0x20], R34 ;  /* 0x0000202206000986 */ /* 0x0001e2000c101524 */
        /* <DEDUP_REMOVED lines=11> */
[----:B0-----:R-:W-:Y:S01]  /*9b70*/  @P3 IMAD.MOV.U32 R6, RZ, RZ, R14 ;  /* 0x000000ffff063224 */ /* 0x001fe200078e000e */
        /* <DEDUP_REMOVED lines=18> */
[----:B0-----:R-:W-:Y:S01]  /*9ca0*/  @P0 IMAD.MOV.U32 R7, RZ, RZ, R15 ;  /* 0x000000ffff070224 */ /* 0x001fe200078e000f */
[----:B------:R-:W-:Y:S01]  /*9cb0*/  @P0 MOV R6, R14 ;  /* 0x0000000e00060202 */ /* 0x000fe20000000f00 */
[----:B------:R-:W-:Y:S01]  /*9cc0*/  FMUL R87, R87, R155 ;  /* 0x0000009b57577220 */ /* 0x000fe20000400000 */
[----:B------:R-:W-:-:S02]  /*9cd0*/  F2FP.BF16.F32.PACK_AB R76, RZ, R76 ;  /* 0x0000004cff4c723e */ /* 0x000fc400000010ff */
[----:B------:R-:W-:Y:S01]  /*9ce0*/  F2FP.BF16.F32.PACK_AB R77, RZ, R77 ;  /* 0x0000004dff4d723e */ /* 0x000fe200000010ff */
[----:B------:R0:W-:Y:S01]  /*9cf0*/  @P0 STG.E.U16 desc[UR36][R6.64+0x30], R38 ;  /* 0x0000302606000986 */ /* 0x0001e2000c101524 */
[----:B------:R-:W-:Y:S02]  /*9d00*/  ISETP.GT.AND P0, PT, R0, 0x20, P2 ;  /* 0x000000200000780c */ /* 0x000fe40001704270 */
[----:B------:R-:W-:Y:S02]  /*9d10*/  F2FP.BF16.F32.PACK_AB R78, RZ, R78 ;  /* 0x0000004eff4e723e */ /* 0x000fe400000010ff */
[----:B------:R-:W-:Y:S02]  /*9d20*/  F2FP.BF16.F32.PACK_AB R79, RZ, R79 ;  /* 0x0000004fff4f723e */ /* 0x000fe400000010ff */
[----:B------:R-:W-:Y:S02]  /*9d30*/  F2FP.BF16.F32.PACK_AB R80, RZ, R80 ;  /* 0x00000050ff50723e */ /* 0x000fe400000010ff */
[----:B------:R-:W-:-:S02]  /*9d40*/  F2FP.BF16.F32.PACK_AB R81, RZ, R81 ;  /* 0x00000051ff51723e */ /* 0x000fc400000010ff */
[----:B------:R-:W-:Y:S01]  /*9d50*/  F2FP.BF16.F32.PACK_AB R82, RZ, R82 ;  /* 0x00000052ff52723e */ /* 0x000fe200000010ff */
[----:B0-----:R-:W-:Y:S01]  /*9d60*/  @P3 IMAD.MOV.U32 R6, RZ, RZ, R14 ;  /* 0x000000ffff063224 */ /* 0x001fe200078e000e */
[----:B------:R-:W-:Y:S01]  /*9d70*/  F2FP.BF16.F32.PACK_AB R83, RZ, R83 ;  /* 0x00000053ff53723e */ /* 0x000fe200000010ff */
[----:B------:R-:W-:Y:S01]  /*9d80*/  @P3 IMAD.MOV.U32 R7, RZ, RZ, R15 ;  /* 0x000000ffff073224 */ /* 0x000fe200078e000f */
[----:B------:R-:W-:Y:S02]  /*9d90*/  F2FP.BF16.F32.PACK_AB R84, RZ, R84 ;  /* 0x00000054ff54723e */ /* 0x000fe400000010ff */
[----:B------:R-:W-:Y:S02]  /*9da0*/  F2FP.BF16.F32.PACK_AB R85, RZ, R85 ;  /* 0x00000055ff55723e */ /* 0x000fe400000010ff */
[----:B------:R0:W-:Y:S01]  /*9db0*/  @P3 STG.E.U16 desc[UR36][R6.64+0x32], R39 ;  /* 0x0000322706003986 */ /* 0x0001e2000c101524 */
[C---:B------:R-:W-:Y:S02]  /*9dc0*/  ISETP.GT.AND P3, PT, R0.reuse, 0x21, P2 ;  /* 0x000000210000780c */ /* 0x040fe40001764270 */
[----:B------:R-:W-:Y:S01]  /*9dd0*/  F2FP.BF16.F32.PACK_AB R86, RZ, R86 ;  /* 0x00000056ff56723e */ /* 0x000fe200000010ff */
[----:B------:R-:W-:Y:S01]  /*9de0*/  @P4 STG.E.U16 desc[UR36][R4.64+0x40], R40 ;  /* 0x0000402804004986 */ /* 0x000fe2000c101524 */
[----:B------:R-:W-:-:S02]  /*9df0*/  ISETP.GT.AND P4, PT, R0, 0x28, P1 ;  /* 0x000000280000780c */ /* 0x000fc40000f84270 */
[----:B------:R-:W-:Y:S01]  /*9e00*/  F2FP.BF16.F32.PACK_AB R87, RZ, R87 ;  /* 0x00000057ff57723e */ /* 0x000fe200000010ff */
[----:B------:R-:W-:Y:S01]  /*9e10*/  @P5 STG.E.U16 desc[UR36][R4.64+0x42], R41 ;  /* 0x0000422904005986 */ /* 0x000fe2000c101524 */
[----:B------:R-:W-:Y:S01]  /*9e20*/  ISETP.GT.AND P5, PT, R0, 0x29, P1 ;  /* 0x000000290000780c */ /* 0x000fe20000fa4270 */
[----:B0-----:R-:W-:Y:S02]  /*9e30*/  @P0 IMAD.MOV.U32 R6, RZ, RZ, R14 ;  /* 0x000000ffff060224 */ /* 0x001fe400078e000e */
[----:B------:R-:W-:-:S05]  /*9e40*/  @P0 IMAD.MOV.U32 R7, RZ, RZ, R15 ;  /* 0x000000ffff070224 */ /* 0x000fca00078e000f */
[----:B------:R0:W-:Y:S01]  /*9e50*/  @P0 STG.E.U16 desc[UR36][R6.64+0x40], R42 ;  /* 0x0000402a06000986 */ /* 0x0001e2000c101524 */
[----:B------:R-:W-:Y:S01]  /*9e60*/  ISETP.GT.AND P0, PT, R0, 0x28, P2 ;  /* 0x000000280000780c */ /* 0x000fe20001704270 */
[----:B0-----:R-:W-:Y:S02]  /*9e70*/  @P3 IMAD.MOV.U32 R6, RZ, RZ, R14 ;  /* 0x000000ffff063224 */ /* 0x001fe400078e000e */
[----:B------:R-:W-:-:S05]  /*9e80*/  @P3 IMAD.MOV.U32 R7, RZ, RZ, R15 ;  /* 0x000000ffff073224 */ /* 0x000fca00078e000f */
[----:B------:R0:W-:Y:S01]  /*9e90*/  @P3 STG.E.U16 desc[UR36][R6.64+0x42], R43 ;  /* 0x0000422b06003986 */ /* 0x0001e2000c101524 */
[----:B------:R-:W-:-:S03]  /*9ea0*/  ISETP.GT.AND P3, PT, R0, 0x29, P2 ;  /* 0x000000290000780c */ /* 0x000fc60001764270 */
[----:B------:R-:W-:Y:S01]  /*9eb0*/  @P4 STG.E.U16 desc[UR36][R4.64+0x50], R44 ;  /* 0x0000502c04004986 */ /* 0x000fe2000c101524 */
[----:B------:R-:W-:-:S03]  /*9ec0*/  ISETP.GT.AND P4, PT, R0, 0x30, P1 ;  /* 0x000000300000780c */ /* 0x000fc60000f84270 */
        /* <DEDUP_REMOVED lines=14> */
[----:B0-----:R-:W-:Y:S01]  /*9fb0*/  @P0 IMAD.MOV.U32 R6, RZ, RZ, R14 ;  /* 0x000000ffff060224 */ /* 0x001fe200078e000e */
[----:B------:R-:W-:-:S05]  /*9fc0*/  @P0 MOV R7, R15 ;  /* 0x0000000f00070202 */ /* 0x000fca0000000f00 */
        /* <DEDUP_REMOVED lines=37> */
[----:B------:R-:W-:Y:S02]  /*a220*/  ISETP.GT.AND P0, PT, R0, 0x50, P2 ;  /* 0x000000500000780c */ /* 0x000fe40001704270 */
[----:B0-----:R-:W-:Y:S01]  /*a230*/  @P3 MOV R6, R14 ;  /* 0x0000000e00063202 */ /* 0x001fe20000000f00 */
        /* <DEDUP_REMOVED lines=35> */
[----:B0-----:R-:W-:Y:S01]  /*a470*/  @P3 IMAD.MOV.U32 R6, RZ, RZ, R14 ;  /* 0x000000ffff063224 */ /* 0x001fe200078e000e */
[----:B------:R-:W-:-:S05]  /*a480*/  @P3 MOV R7, R15 ;  /* 0x0000000f00073202 */ /* 0x000fca0000000f00 */
        /* <DEDUP_REMOVED lines=13> */
[C---:B------:R-:W-:Y:S02]  /*a560*/  ISETP.GT.AND P3, PT, R0.reuse, 0x78, P1 ;  /* 0x000000780000780c */ /* 0x040fe40000f64270 */
[C---:B------:R-:W-:Y:S01]  /*a570*/  ISETP.GT.AND P1, PT, R0.reuse, 0x79, P1 ;  /* 0x000000790000780c */ /* 0x040fe20000f24270 */
[----:B------:R-:W-:Y:S01]  /*a580*/  @P4 STG.E.U16 desc[UR36][R4.64+0xe0], R80 ;  /* 0x0000e05004004986 */ /* 0x000fe2000c101524 */
[----:B------:R-:W-:-:S03]  /*a590*/  ISETP.GT.AND P4, PT, R0, 0x71, P2 ;  /* 0x000000710000780c */ /* 0x000fc60001784270 */
[----:B------:R-:W-:Y:S01]  /*a5a0*/  @P5 STG.E.U16 desc[UR36][R4.64+0xe2], R81 ;  /* 0x0000e25104005986 */ /* 0x000fe2000c101524 */
[C---:B------:R-:W-:Y:S02]  /*a5b0*/  ISETP.GT.AND P5, PT, R0.reuse, 0x78, P2 ;  /* 0x000000780000780c */ /* 0x040fe400017a4270 */
[----:B------:R-:W-:Y:S01]  /*a5c0*/  ISETP.GT.AND P2, PT, R0, 0x79, P2 ;  /* 0x000000790000780c */ /* 0x000fe20001744270 */
[----:B0-----:R-:W-:Y:S02]  /*a5d0*/  @P0 IMAD.MOV.U32 R6, RZ, RZ, R14 ;  /* 0x000000ffff060224 */ /* 0x001fe400078e000e */
[----:B------:R-:W-:-:S05]  /*a5e0*/  @P0 IMAD.MOV.U32 R7, RZ, RZ, R15 ;  /* 0x000000ffff070224 */ /* 0x000fca00078e000f */
[----:B------:R0:W-:Y:S02]  /*a5f0*/  @P0 STG.E.U16 desc[UR36][R6.64+0xe0], R82 ;  /* 0x0000e05206000986 */ /* 0x0001e4000c101524 */
[----:B0-----:R-:W-:Y:S02]  /*a600*/  @P4 IMAD.MOV.U32 R6, RZ, RZ, R14 ;  /* 0x000000ffff064224 */ /* 0x001fe400078e000e */
[----:B------:R-:W-:-:S05]  /*a610*/  @P4 IMAD.MOV.U32 R7, RZ, RZ, R15 ;  /* 0x000000ffff074224 */ /* 0x000fca00078e000f */
[----:B------:R-:W-:Y:S04]  /*a620*/  @P4 STG.E.U16 desc[UR36][R6.64+0xe2], R83 ;  /* 0x0000e25306004986 */ /* 0x000fe8000c101524 */
[----:B------:R-:W-:Y:S04]  /*a630*/  @P3 STG.E.U16 desc[UR36][R4.64+0xf0], R84 ;  /* 0x0000f05404003986 */ /* 0x000fe8000c101524 */
[----:B------:R0:W-:Y:S02]  /*a640*/  @P1 STG.E.U16 desc[UR36][R4.64+0xf2], R85 ;  /* 0x0000f25504001986 */ /* 0x0001e4000c101524 */
[----:B0-----:R-:W-:-:S02]  /*a650*/  @P5 IMAD.MOV.U32 R4, RZ, RZ, R14 ;  /* 0x000000ffff045224 */ /* 0x001fc400078e000e */
[----:B------:R-:W-:-:S05]  /*a660*/  @P5 IMAD.MOV.U32 R5, RZ, RZ, R15 ;  /* 0x000000ffff055224 */ /* 0x000fca00078e000f */
[----:B------:R0:W-:Y:S04]  /*a670*/  @P5 STG.E.U16 desc[UR36][R4.64+0xf0], R86 ;  /* 0x0000f05604005986 */ /* 0x0001e8000c101524 */
[----:B------:R0:W-:Y:S02]  /*a680*/  @P2 STG.E.U16 desc[UR36][R14.64+0xf2], R87 ;  /* 0x0000f2570e002986 */ /* 0x0001e4000c101524 */
.L_x_287:
[----:B------:R-:W-:Y:S05]  /*a690*/  BSYNC B0 ;  /* 0x0000000000007941 */ /* 0x000fea0003800000 */
.L_x_35:
[----:B------:R-:W-:Y:S01]  /*a6a0*/  ULDC UR4, c[0x0][0xc] ;  /* 0x0000030000047ab9 */ /* 0x000fe20000000800 */
[----:B------:R-:W-:Y:S01]  /*a6b0*/  ULDC UR5, c[0x0][0x10] ;  /* 0x0000040000057ab9 */ /* 0x000fe20000000800 */
[----:B0-----:R-:W0:Y:S01]  /*a6c0*/  LDC R3, c[0x0][0x14] ;  /* 0x00000500ff037b82 */ /* 0x001e220000000800 */
[----:B------:R-:W-:Y:S01]  /*a6d0*/  UIMAD.WIDE.U32 UR4, UR4, UR5, URZ ;  /* 0x00000005040472a5 */ /* 0x000fe2000f8e003f */
[----:B------:R-:W-:Y:S01]  /*a6e0*/  PRMT R0, RZ, 0x7610, R0 ;  /* 0x00007610ff007816 */ /* 0x000fe20000000000 */
[----:B-----5:R-:W-:Y:S01]  /*a6f0*/  IMAD.MOV.U32 R154, RZ, RZ, -0x1 ;  /* 0xffffffffff9a7424 */ /* 0x020fe200078e00ff */
[----:B------:R-:W-:-:S03]  /*a700*/  MOV R23, 0xffffffff ;  /* 0xffffffff00177802 */ /* 0x000fc60000000f00 */
[----:B0-----:R-:W-:-:S04]  /*a710*/  IMAD.WIDE.U32 R16, R3, UR4, R16 ;  /* 0x0000000403107c25 */ /* 0x001fc8000f8e0010 */
[----:B------:R-:W-:Y:S01]  /*a720*/  IMAD R3, R3, UR5, RZ ;  /* 0x0000000503037c24 */ /* 0x000fe2000f8e02ff */
[----:B------:R-:W-:Y:S02]  /*a730*/  ULDC.64 UR4, c[0x0][0x650] ;  /* 0x0001940000047ab9 */ /* 0x000fe40000000a00 */
[----:B------:R-:W-:Y:S01]  /*a740*/  ISETP.GE.U32.AND P0, PT, R16, UR4, PT ;  /* 0x0000000410007c0c */ /* 0x000fe2000bf06070 */
[----:B------:R-:W-:-:S05]  /*a750*/  IMAD.IADD R17, R17, 0x1, R3 ;  /* 0x0000000111117824 */ /* 0x000fca00078e0203 */
[----:B------:R-:W-:-:S13]  /*a760*/  ISETP.GE.U32.AND.EX P0, PT, R17, UR5, PT, P0 ;  /* 0x0000000511007c0c */ /* 0x000fda000bf06100 */
[----:B------:R-:W-:Y:S05]  /*a770*/  @P0 BRA `(.L_x_288) ;  /* 0x0000000400640947 */ /* 0x000fea0003800000 */
[----:B------:R-:W0:Y:S01]  /*a780*/  S2R R12, SR_CTAID.X ;  /* 0x00000000000c7919 */ /* 0x000e220000002500 */
[----:B-12---:R-:W1:Y:S01]  /*a790*/  LDC.64 R10, c[0x0][0x628] ;  /* 0x00018a00ff0a7b82 */ /* 0x006e620000000a00 */
[----:B------:R-:W-:Y:S01]  /*a7a0*/  ULDC UR4, c[0x0][0x150] ;  /* 0x0000540000047ab9 */ /* 0x000fe20000000800 */
[----:B------:R-:W-:Y:S01]  /*a7b0*/  IMAD.MOV.U32 R8, RZ, RZ, R16 ;  /* 0x000000ffff087224 */ /* 0x000fe200078e0010 */
[----:B------:R-:W2:Y:S01]  /*a7c0*/  S2R R24, SR_CTAID.Y ;  /* 0x0000000000187919 */ /* 0x000ea20000002600 */
[----:B------:R-:W-:-:S04]  /*a7d0*/  IMAD.MOV.U32 R9, RZ, RZ, R17 ;  /* 0x000000ffff097224 */ /* 0x000fc800078e0011 */
[----:B------:R-:W2:Y:S08]  /*a7e0*/  LDC R21, c[0x0][0x144] ;  /* 0x00005100ff157b82 */ /* 0x000eb00000000800 */
[----:B------:R-:W2:Y:S08]  /*a7f0*/  LDC R0, c[0x0][0x630] ;  /* 0x00018c00ff007b82 */ /* 0x000eb00000000800 */
[----:B------:R-:W2:Y:S01]  /*a800*/  LDC.64 R14, c[0x0][0x620] ;  /* 0x00018800ff0e7b82 */ /* 0x000ea20000000a00 */
[----:B-1----:R-:W-:-:S04]  /*a810*/  ISETP.NE.U32.AND P0, PT, R10, RZ, PT ;  /* 0x000000ff0a00720c */ /* 0x002fc80003f05070 */
[----:B------:R-:W-:Y:S02]  /*a820*/  ISETP.NE.AND.EX P0, PT, R11, RZ, PT, P0 ;  /* 0x000000ff0b00720c */ /* 0x000fe40003f05300 */
[----:B0-----:R-:W-:-:S05]  /*a830*/  I2FP.F32.U32 R3, R12 ;  /* 0x0000000c00037245 */ /* 0x001fca0000201000 */
[----:B------:R-:W-:-:S04]  /*a840*/  FMUL R3, R3, UR4 ;  /* 0x0000000403037c20 */ /* 0x000fc80008400000 */
[----:B------:R0:W1:Y:S02]  /*a850*/  F2I.U32.TRUNC.NTZ R20, R3 ;  /* 0x0000000300147305 */ /* 0x000064000020f000 */
[----:B------:R-:W-:Y:S05]  /*a860*/  @!P0 BRA `(.L_x_289) ;  /* 0x0000000000288947 */ /* 0x000fea0003800000 */
[----:B0-----:R-:W0:Y:S02]  /*a870*/  LDC R3, c[0x0][0x634] ;  /* 0x00018d00ff037b82 */ /* 0x001e240000000800 */
        /* <DEDUP_REMOVED lines=9> */
.L_x_289:
[----:B------:R-:W5:Y:S01]  /*a910*/  LDC.64 R30, c[0x0][0x640] ;  /* 0x00019000ff1e7b82 */ /* 0x000f620000000a00 */
[-CC-:B--2---:R-:W-:Y:S01]  /*a920*/  SHF.R.U64 R23, R8, R0.reuse, R9.reuse ;  /* 0x0000000008177219 */ /* 0x184fe20000001209 */
[----:B-1----:R-:W-:Y:S01]  /*a930*/  IMAD.MOV R20, RZ, RZ, -R20 ;  /* 0x000000ffff147224 */ /* 0x002fe200078e0a14 */
[----:B------:R-:W-:Y:S01]  /*a940*/  SHF.R.U32.HI R0, RZ, R0, R9 ;  /* 0x00000000ff007219 */ /* 0x000fe20000011609 */
[----:B------:R-:W-:Y:S01]  /*a950*/  ULDC UR4, c[0x0][0x154] ;  /* 0x0000550000047ab9 */ /* 0x000fe20000000800 */
[----:B0-----:R-:W-:Y:S01]  /*a960*/  IADD3 R3, P0, RZ, -R23, RZ ;  /* 0x80000017ff037210 */ /* 0x001fe20007f1e0ff */
[----:B------:R-:W-:Y:S02]  /*a970*/  IMAD R26, R21, R20, R12 ;  /* 0x00000014151a7224 */ /* 0x000fe400078e020c */
[----:B------:R-:W0:Y:S01]  /*a980*/  LDC R6, c[0x0][0x618] ;  /* 0x00018600ff067b82 */ /* 0x000e220000000800 */
[----:B------:R-:W-:Y:S02]  /*a990*/  IMAD.MOV.U32 R7, RZ, RZ, 0x1 ;  /* 0x00000001ff077424 */ /* 0x000fe400078e00ff */
[----:B------:R-:W-:-:S04]  /*a9a0*/  IMAD.X R5, RZ, RZ, ~R0, P0 ;  /* 0x000000ffff057224 */ /* 0x000fc800000e0e00 */
[-C--:B------:R-:W-:Y:S01]  /*a9b0*/  IMAD R0, R5, R14.reuse, RZ ;  /* 0x0000000e05007224 */ /* 0x080fe200078e02ff */
[----:B------:R-:W1:Y:S01]  /*a9c0*/  LDC R8, c[0x0][0x608] ;  /* 0x00018200ff087b82 */ /* 0x000e620000000800 */
[----:B------:R-:W-:-:S04]  /*a9d0*/  IMAD.WIDE.U32 R4, R3, R14, R16 ;  /* 0x0000000e03047225 */ /* 0x000fc800078e0010 */
[----:B------:R-:W-:Y:S01]  /*a9e0*/  IMAD R3, R3, R15, R0 ;  /* 0x0000000f03037224 */ /* 0x000fe200078e0200 */
[----:B------:R-:W-:Y:S02]  /*a9f0*/  I2FP.F32.U32 R0, R24 ;  /* 0x0000001800007245 */ /* 0x000fe40000201000 */
[----:B------:R-:W2:Y:S01]  /*aa00*/  LDC R28, c[0x0][0x658] ;  /* 0x00019600ff1c7b82 */ /* 0x000ea20000000800 */
[----:B------:R-:W-:Y:S01]  /*aa10*/  IMAD.IADD R3, R5, 0x1, R3 ;  /* 0x0000000105037824 */ /* 0x000fe200078e0203 */
[----:B-----5:R-:W-:Y:S01]  /*aa20*/  ISETP.NE.U32.AND P0, PT, R30, RZ, PT ;  /* 0x000000ff1e00720c */ /* 0x020fe20003f05070 */
[----:B------:R-:W-:Y:S01]  /*aa30*/  FMUL R0, R0, UR4 ;  /* 0x0000000400007c20 */ /* 0x000fe20008400000 */
[----:B------:R-:W-:Y:S02]  /*aa40*/  IMAD.MOV.U32 R5, RZ, RZ, -0x1 ;  /* 0xffffffffff057424 */ /* 0x000fe400078e00ff */
[----:B------:R-:W-:Y:S01]  /*aa50*/  ISETP.NE.AND.EX P0, PT, R31, RZ, PT, P0 ;  /* 0x000000ff1f00720c */ /* 0x000fe20003f05300 */
[----:B------:R1:W2:Y:S01]  /*aa60*/  F2I.U32.TRUNC.NTZ R13, R0 ;  /* 0x00000000000d7305 */ /* 0x0002a2000020f000 */
[----:B------:R-:W3:Y:S01]  /*aa70*/  LDC R15, c[0x0][0x148] ;  /* 0x00005200ff0f7b82 */ /* 0x000ee20000000800 */
[----:B0-----:R-:W-:-:S02]  /*aa80*/  SHF.R.U64 R12, R4, R6, R3 ;  /* 0x00000006040c7219 */ /* 0x001fc40000001203 */
[----:B------:R-:W-:-:S05]  /*aa90*/  SHF.R.U32.HI R3, RZ, R6, R3 ;  /* 0x00000006ff037219 */ /* 0x000fca0000011603 */
[----:B------:R-:W0:Y:S01]  /*aaa0*/  LDC R20, c[0x0][0x600] ;  /* 0x00018000ff147b82 */ /* 0x000e220000000800 */
[-CC-:B-1----:R-:W-:Y:S02]  /*aab0*/  SHF.R.U64 R10, R12, R8.reuse, R3.reuse ;  /* 0x000000080c0a7219 */ /* 0x182fe40000001203 */
[----:B------:R-:W-:-:S05]  /*aac0*/  SHF.R.U32.HI R3, RZ, R8, R3 ;  /* 0x00000008ff037219 */ /* 0x000fca0000011603 */
[----:B------:R-:W1:Y:S01]  /*aad0*/  LDC R21, c[0x0][0x648] ;  /* 0x00019200ff157b82 */ /* 0x000e620000000800 */
[-C--:B--2---:R-:W-:Y:S02]  /*aae0*/  SHF.L.U32 R4, R5, R28.reuse, RZ ;  /* 0x0000001c05047219 */ /* 0x084fe400000006ff */
[-CC-:B------:R-:W-:Y:S02]  /*aaf0*/  SHF.R.U64 R14, R10, R28.reuse, R3.reuse ;  /* 0x0000001c0a0e7219 */ /* 0x180fe40000001203 */
[----:B------:R-:W-:Y:S02]  /*ab00*/  SHF.R.U32.HI R5, RZ, R28, R3 ;  /* 0x0000001cff057219 */ /* 0x000fe40000011603 */
[----:B------:R-:W-:Y:S01]  /*ab10*/  LOP3.LUT R153, RZ, R4, RZ, 0x33, !PT ;  /* 0x00000004ff997212 */ /* 0x000fe200078e33ff */
[----:B------:R-:W2:Y:S01]  /*ab20*/  LDC R25, c[0x0][0x638] ;  /* 0x00018e00ff197b82 */ /* 0x000ea20000000800 */
[----:B------:R-:W-:Y:S01]  /*ab30*/  SHF.L.U32 R28, R7, R28, RZ ;  /* 0x0000001c071c7219 */ /* 0x000fe200000006ff */
[----:B------:R-:W-:-:S06]  /*ab40*/  IMAD.MOV.U32 R4, RZ, RZ, R14 ;  /* 0x000000ffff047224 */ /* 0x000fcc00078e000e */
[----:B------:R-:W0:Y:S01]  /*ab50*/  LDC R27, c[0x0][0x610] ;  /* 0x00018400ff1b7b82 */ /* 0x000e220000000800 */
[----:B------:R-:W-:Y:S05]  /*ab60*/  @!P0 BRA `(.L_x_290) ;  /* 0x0000000000288947 */ /* 0x000fea0003800000 */
[----:B------:R-:W5:Y:S02]  /*ab70*/  LDC R3, c[0x0][0x64c] ;  /* 0x00019300ff037b82 */ /* 0x000f640000000800 */
[----:B-----5:R-:W-:-:S05]  /*ab80*/  IADD3 R3, P0, R14, R3, RZ ;  /* 0x000000030e037210 */ /* 0x020fca0007f1e0ff */
[----:B------:R-:W-:-:S04]  /*ab90*/  IMAD.X R11, RZ, RZ, R5, P0 ;  /* 0x000000ffff0b7224 */ /* 0x000fc800000e0605 */
[----:B------:R-:W-:-:S04]  /*aba0*/  IMAD.WIDE.U32 R4, R11, R30, RZ ;  /* 0x0000001e0b047225 */ /* 0x000fc800078e00ff */
[----:B------:R-:W-:-:S04]  /*abb0*/  IMAD.WIDE.U32 R6, P0, R3, R31, R4 ;  /* 0x0000001f03067225 */ /* 0x000fc80007800004 */
[----:B------:R-:W-:Y:S01]  /*abc0*/  IMAD.WIDE.U32 R4, R3, R30, RZ ;  /* 0x0000001e03047225 */ /* 0x000fe200078e00ff */
[----:B------:R-:W-:-:S03]  /*abd0*/  IADD3.X R9, RZ, RZ, RZ, P0, !PT ;  /* 0x000000ffff097210 */ /* 0x000fc600007fe4ff */
[----:B------:R-:W-:Y:S01]  /*abe0*/  IMAD.MOV.U32 R8, RZ, RZ, R7 ;  /* 0x000000ffff087224 */ /* 0x000fe200078e0007 */
[----:B------:R-:W-:-:S05]  /*abf0*/  IADD3 RZ, P0, R5, R6, RZ ;  /* 0x0000000605ff7210 */ /* 0x000fca0007f1e0ff */
[----:B------:R-:W-:-:S08]  /*ac00*/  IMAD.WIDE.U32.X R4, R11, R31, R8, P0 ;  /* 0x0000001f0b047225 */ /* 0x000fd000000e0408 */
.L_x_290:
[----:B------:R-:W-:Y:S01]  /*ac10*/  ISETP.NE.AND P0, PT, R2, 0x1, PT ;  /* 0x000000010200780c */ /* 0x000fe20003f05270 */
[----:B------:R-:W-:Y:S01]  /*ac20*/  IMAD.MOV R13, RZ, RZ, -R13 ;  /* 0x000000ffff0d7224 */ /* 0x000fe200078e0a0d */
[----:B-1----:R-:W-:Y:S01]  /*ac30*/  SHF.R.U64 R0, R4, R21, R5 ;  /* 0x0000001504007219 */ /* 0x002fe20000001205 */
[----:B0-----:R-:W-:Y:S01]  /*ac40*/  VIADD R5, R20, 0xffffffff ;  /* 0xffffffff14057836 */ /* 0x001fe20000000000 */
[----:B------:R-:W-:-:S03]  /*ac50*/  LOP3.LUT R153, R10, R153, RZ, 0xc0, !PT ;  /* 0x000000990a997212 */ /* 0x000fc600078ec0ff */
[----:B------:R-:W-:Y:S01]  /*ac60*/  IMAD.MOV R3, RZ, RZ, -R0 ;  /* 0x000000ffff037224 */ /* 0x000fe200078e0a00 */
[----:B------:R-:W-:Y:S01]  /*ac70*/  LOP3.LUT R5, R12, R5, RZ, 0xc0, !PT ;  /* 0x000000050c057212 */ /* 0x000fe200078ec0ff */
[----:B------:R-:W-:Y:S02]  /*ac80*/  IMAD R153, R28, R0, R153 ;  /* 0x000000001c997224 */ /* 0x000fe400078e0299 */
[----:B--2---:R-:W-:Y:S02]  /*ac90*/  IMAD R0, R3, R25, R14 ;  /* 0x0000001903007224 */ /* 0x004fe400078e020e */
[----:B---3--:R-:W-:Y:S02]  /*aca0*/  @P0 IMAD R26, R15, R13, R24 ;  /* 0x0000000d0f1a0224 */ /* 0x008fe400078e0218 */
[----:B------:R-:W-:Y:S02]  /*acb0*/  IMAD R4, R0, R20, R5 ;  /* 0x0000001400047224 */ /* 0x000fe400078e0205 */
[----:B------:R-:W-:-:S02]  /*acc0*/  IMAD R153, R153, R27, R26 ;  /* 0x0000001b99997224 */ /* 0x000fc400078e021a */
[----:B------:R-:W-:-:S03]  /*acd0*/  IMAD.MOV.U32 R3, RZ, RZ, 0x1 ;  /* 0x00000001ff037424 */ /* 0x000fc600078e00ff */
[----:B------:R-:W-:Y:S02]  /*ace0*/  SEL R154, R4, R153, !P0 ;  /* 0x00000099049a7207 */ /* 0x000fe40004000000 */
[----:B------:R-:W-:Y:S02]  /*acf0*/  PRMT R0, R3, 0x7610, R0 ;  /* 0x0000761003007816 */ /* 0x000fe40000000000 */
[----:B------:R-:W-:-:S07]  /*ad00*/  SEL R153, R153, R4, !P0 ;  /* 0x0000000499997207 */ /* 0x000fce0004000000 */
.L_x_288:
[----:B------:R-:W-:-:S13]  /*ad10*/  LOP3.LUT P0, RZ, R0, 0xff, RZ, 0xc0, !PT ;  /* 0x000000ff00ff7812 */ /* 0x000fda000780c0ff */
[----:B------:R-:W-:Y:S05]  /*ad20*/  @P0 BRA `(.L_x_291) ;  /* 0xffffff6400700947 */ /* 0x000fea000383ffff */
[----:B------:R-:W-:Y:S05]  /*ad30*/  EXIT ;  /* 0x000000000000794d */ /* 0x000fea0003800000 */
.L_x_8:
        /* <DEDUP_REMOVED lines=21> */
[----:B------:R-:W-:Y:S01]  /*ae90*/  IMAD.WIDE.U32 R8, R13, R14, RZ ;  /* 0x0000000e0d087225 */ /* 0x000fe200078e00ff */
[----:B------:R-:W-:-:S03]  /*aea0*/  MOV R12, R11 ;  /* 0x0000000b000c7202 */ /* 0x000fc60000000f00 */
[----:B------:R-:W-:Y:S01]  /*aeb0*/  IMAD.X R13, RZ, RZ, RZ, P0 ;  /* 0x000000ffff0d7224 */ /* 0x000fe200000e06ff */
[----:B------:R-:W-:-:S05]  /*aec0*/  IADD3 RZ, P0, R9, R10, RZ ;  /* 0x0000000a09ff7210 */ /* 0x000fca0007f1e0ff */
[----:B------:R-:W-:-:S08]  /*aed0*/  IMAD.WIDE.U32.X R12, R21, R15, R12, P0 ;  /* 0x0000000f150c7225 */ /* 0x000fd000000e040c */
.L_x_293:
[----:B------:R-:W0:Y:S01]  /*aee0*/  LDC.64 R28, c[0x0][0x640] ;  /* 0x00019000ff1c7b82 */ /* 0x000e220000000a00 */
[-CC-:B------:R-:W-:Y:S01]  /*aef0*/  SHF.R.U64 R22, R12, R6.reuse, R13.reuse ;  /* 0x000000060c167219 */ /* 0x180fe2000000120d */
[----:B------:R-:W-:Y:S01]  /*af00*/  IMAD.MOV.U32 R30, RZ, RZ, 0x1 ;  /* 0x00000001ff1e7424 */ /* 0x000fe200078e00ff */
[----:B------:R-:W-:Y:S02]  /*af10*/  SHF.R.U32.HI R6, RZ, R6, R13 ;  /* 0x00000006ff067219 */ /* 0x000fe4000001160d */
        /* <DEDUP_REMOVED lines=8> */
[----:B------:R-:W-:Y:S01]  /*afa0*/  IMAD.IADD R9, R9, 0x1, R11 ;  /* 0x0000000109097824 */ /* 0x000fe200078e020b */
[----:B0-----:R-:W-:-:S04]  /*afb0*/  ISETP.NE.U32.AND P0, PT, R28, RZ, PT ;  /* 0x000000ff1c00720c */ /* 0x001fc80003f05070 */
[----:B------:R-:W-:Y:S02]  /*afc0*/  ISETP.NE.AND.EX P0, PT, R29, RZ, PT, P0 ;  /* 0x000000ff1d00720c */ /* 0x000fe40003f05300 */
[----:B------:R-:W0:Y:S01]  /*afd0*/  LDC R20, c[0x0][0x600] ;  /* 0x00018000ff147b82 */ /* 0x000e220000000800 */
[-CC-:B-1----:R-:W-:Y:S01]  /*afe0*/  SHF.R.U64 R14, R8, R10.reuse, R9.reuse ;  /* 0x0000000a080e7219 */ /* 0x182fe20000001209 */
[----:B------:R-:W-:Y:S01]  /*aff0*/  IMAD.MOV.U32 R8, RZ, RZ, -0x1 ;  /* 0xffffffffff087424 */ /* 0x000fe200078e00ff */
[----:B------:R-:W-:-:S05]  /*b000*/  SHF.R.U32.HI R9, RZ, R10, R9 ;  /* 0x0000000aff097219 */ /* 0x000fca0000011609 */
[----:B------:R-:W1:Y:S01]  /*b010*/  LDC R26, c[0x0][0x648] ;  /* 0x00019200ff1a7b82 */ /* 0x000e620000000800 */
[-CC-:B--2---:R-:W-:Y:S02]  /*b020*/  SHF.R.U64 R21, R14, R12.reuse, R9.reuse ;  /* 0x0000000c0e157219 */ /* 0x184fe40000001209 */
[----:B------:R-:W-:-:S05]  /*b030*/  SHF.R.U32.HI R6, RZ, R12, R9 ;  /* 0x0000000cff067219 */ /* 0x000fca0000011609 */
[----:B------:R-:W2:Y:S01]  /*b040*/  LDC R27, c[0x0][0x638] ;  /* 0x00018e00ff1b7b82 */ /* 0x000ea20000000800 */
[-C--:B---3--:R-:W-:Y:S02]  /*b050*/  SHF.L.U32 R8, R8, R25.reuse, RZ ;  /* 0x0000001908087219 */ /* 0x088fe400000006ff */
[-CC-:B------:R-:W-:Y:S02]  /*b060*/  SHF.R.U64 R23, R21, R25.reuse, R6.reuse ;  /* 0x0000001915177219 */ /* 0x180fe40000001206 */
[----:B------:R-:W-:Y:S02]  /*b070*/  LOP3.LUT R32, RZ, R8, RZ, 0x33, !PT ;  /* 0x00000008ff207212 */ /* 0x000fe400078e33ff */
[----:B------:R-:W-:Y:S01]  /*b080*/  SHF.R.U32.HI R9, RZ, R25, R6 ;  /* 0x00000019ff097219 */ /* 0x000fe20000011606 */
[----:B------:R-:W3:Y:S01]  /*b090*/  LDC R31, c[0x0][0x610] ;  /* 0x00018400ff1f7b82 */ /* 0x000ee20000000800 */
[----:B------:R-:W-:Y:S01]  /*b0a0*/  IMAD.MOV.U32 R8, RZ, RZ, R23 ;  /* 0x000000ffff087224 */ /* 0x000fe200078e0017 */
[----:B------:R-:W-:Y:S06]  /*b0b0*/  @!P0 BRA `(.L_x_294) ;  /* 0x0000000000288947 */ /* 0x000fec0003800000 */
        /* <DEDUP_REMOVED lines=10> */
.L_x_294:
[----:B------:R-:W-:Y:S02]  /*b160*/  ISETP.NE.AND P0, PT, R2, 0x1, PT ;  /* 0x000000010200780c */ /* 0x000fe40003f05270 */
[----:B-1----:R-:W-:Y:S01]  /*b170*/  SHF.R.U64 R6, R8, R26, R9 ;  /* 0x0000001a08067219 */ /* 0x002fe20000001209 */
[----:B0-----:R-:W-:Y:S01]  /*b180*/  VIADD R9, R20, 0xffffffff ;  /* 0xffffffff14097836 */ /* 0x001fe20000000000 */
[----:B------:R-:W-:Y:S02]  /*b190*/  SHF.L.U32 R30, R30, R25, RZ ;  /* 0x000000191e1e7219 */ /* 0x000fe400000006ff */
[----:B------:R-:W-:Y:S01]  /*b1a0*/  LOP3.LUT R5, R21, R32, RZ, 0xc0, !PT ;  /* 0x0000002015057212 */ /* 0x000fe200078ec0ff */
[----:B------:R-:W-:-:S04]  /*b1b0*/  IMAD.MOV R8, RZ, RZ, -R6 ;  /* 0x000000ffff087224 */ /* 0x000fc800078e0a06 */
[----:B------:R-:W-:Y:S01]  /*b1c0*/  IMAD R6, R30, R6, R5 ;  /* 0x000000061e067224 */ /* 0x000fe200078e0205 */
[----:B------:R-:W-:Y:S01]  /*b1d0*/  LOP3.LUT R5, R14, R9, RZ, 0xc0, !PT ;  /* 0x000000090e057212 */ /* 0x000fe200078ec0ff */
[----:B------:R-:W-:Y:S02]  /*b1e0*/  @P0 IMAD R3, R7, R24, R4 ;  /* 0x0000001807030224 */ /* 0x000fe400078e0204 */
[----:B--2---:R-:W-:Y:S02]  /*b1f0*/  IMAD R4, R8, R27, R23 ;  /* 0x0000001b08047224 */ /* 0x004fe400078e0217 */
[----:B---3--:R-:W-:Y:S02]  /*b200*/  IMAD R3, R6, R31, R3 ;  /* 0x0000001f06037224 */ /* 0x008fe400078e0203 */
[----:B------:R-:W-:Y:S02]  /*b210*/  IMAD R4, R4, R20, R5 ;  /* 0x0000001404047224 */ /* 0x000fe400078e0205 */
[----:B------:R-:W-:-:S02]  /*b220*/  IMAD.MOV.U32 R8, RZ, RZ, 0x1 ;  /* 0x00000001ff087424 */ /* 0x000fc400078e00ff */
[----:B------:R-:W-:Y:S01]  /*b230*/  IMAD.MOV.U32 R6, RZ, RZ, R22 ;  /* 0x000000ffff067224 */ /* 0x000fe200078e0016 */
[----:B------:R-:W-:Y:S02]  /*b240*/  SEL R20, R4, R3, !P0 ;  /* 0x0000000304147207 */ /* 0x000fe40004000000 */
[----:B------:R-:W-:-:S07]  /*b250*/  SEL R21, R3, R4, !P0 ;  /* 0x0000000403157207 */ /* 0x000fce0004000000 */
.L_x_292:
[----:B------:R-:W-:-:S08]  /*b260*/  NOP ;  /* 0x0000000000007918 */ /* 0x000fd00000000000 */
[----:B------:R-:W0:-:S00]  /*b270*/  USETMAXREG.DEALLOC.CTAPOOL 0x28 ;  /* 0x00000028000079c8 */ /* 0x000e0000080e0500 */
[----:B0-----:R-:W-:-:S13]  /*b280*/  ISETP.NE.AND P0, PT, R0, RZ, PT ;  /* 0x000000ff0000720c */ /* 0x001fda0003f05270 */
[----:B------:R-:W-:Y:S05]  /*b290*/  @P0 EXIT ;  /* 0x000000000000094d */ /* 0x000fea0003800000 */
[----:B------:R-:W-:Y:S01]  /*b2a0*/  LOP3.LUT P0, RZ, R8, 0xff, RZ, 0xc0, !PT ;  /* 0x000000ff08ff7812 */ /* 0x000fe2000780c0ff */
[----:B------:R-:W-:Y:S01]  /*b2b0*/  IMAD.MOV.U32 R3, RZ, RZ, RZ ;  /* 0x000000ffff037224 */ /* 0x000fe200078e00ff */
[----:B------:R-:W-:-:S11]  /*b2c0*/  MOV R0, 0x1 ;  /* 0x0000000100007802 */ /* 0x000fd60000000f00 */
[----:B------:R-:W-:Y:S05]  /*b2d0*/  @!P0 BRA `(.L_x_295) ;  /* 0x0000000c00448947 */ /* 0x000fea0003800000 */
[----:B------:R-:W0:Y:S01]  /*b2e0*/  LDC R0, c[0x0][0x28c] ;  /* 0x0000a300ff007b82 */ /* 0x000e220000000800 */
[----:B------:R-:W1:Y:S01]  /*b2f0*/  S2R R12, SR_CgaCtaId ;  /* 0x00000000000c7919 */ /* 0x000e620000008800 */
[----:B------:R-:W-:Y:S01]  /*b300*/  ULDC UR5, c[0x0][0x600] ;  /* 0x0001800000057ab9 */ /* 0x000fe20000000800 */
[----:B------:R-:W-:Y:S01]  /*b310*/  ULDC UR4, c[0x0][0xc] ;  /* 0x0000030000047ab9 */ /* 0x000fe20000000800 */
[----:B------:R-:W-:Y:S01]  /*b320*/  UIADD3 UR16, UR5, -0x1, URZ ;  /* 0xffffffff05107890 */ /* 0x000fe2000fffe03f */
[----:B------:R-:W-:Y:S01]  /*b330*/  BSSY B0, `(.L_x_295) ;  /* 0x00000cb000007945 */ /* 0x000fe20003800000 */
[----:B------:R-:W-:Y:S01]  /*b340*/  ULDC UR6, c[0x0][0x658] ;  /* 0x0001960000067ab9 */ /* 0x000fe20000000800 */
[----:B------:R-:W-:Y:S01]  /*b350*/  ULDC UR5, c[0x0][0x10] ;  /* 0x0000040000057ab9 */ /* 0x000fe20000000800 */
[----:B------:R-:W-:Y:S01]  /*b360*/  UMOV UR7, 0xffffffff ;  /* 0xffffffff00077882 */ /* 0x000fe20000000000 */
[----:B------:R-:W-:Y:S01]  /*b370*/  UMOV UR8, 0x1 ;  /* 0x0000000100087882 */ /* 0x000fe20000000000 */
[----:B------:R-:W-:Y:S01]  /*b380*/  UIMAD.WIDE.U32 UR4, UR4, UR5, URZ ;  /* 0x00000005040472a5 */ /* 0x000fe2000f8e003f */
[----:B------:R-:W-:Y:S01]  /*b390*/  IMAD.MOV.U32 R9, RZ, RZ, 0x1 ;  /* 0x00000001ff097424 */ /* 0x000fe200078e00ff */
[----:B------:R-:W-:Y:S01]  /*b3a0*/  USHF.L.U32 UR7, UR7, UR6, URZ ;  /* 0x0000000607077299 */ /* 0x000fe2000800063f */
[----:B------:R-:W-:Y:S01]  /*b3b0*/  LOP3.LUT R8, R19, 0x2, RZ, 0xfc, !PT ;  /* 0x0000000213087812 */ /* 0x000fe200078efcff */
[----:B------:R-:W-:-:S02]  /*b3c0*/  USHF.L.U32 UR18, UR8, UR6, URZ ;  /* 0x0000000608127299 */ /* 0x000fc4000800063f */
[----:B------:R-:W-:Y:S01]  /*b3d0*/  ULOP3.LUT UR17, URZ, UR7, URZ, 0x33, !UPT ;  /* 0x000000073f117292 */ /* 0x000fe2000f8e333f */
[----:B------:R-:W-:Y:S01]  /*b3e0*/  ULDC UR6, c[0x0][0x14] ;  /* 0x0000050000067ab9 */ /* 0x000fe20000000800 */
[----:B------:R-:W-:Y:S01]  /*b3f0*/  ULDC.64 UR22, c[0x0][0x198] ;  /* 0x0000660000167ab9 */ /* 0x000fe20000000a00 */
[----:B------:R-:W-:Y:S02]  /*b400*/  UIMAD.WIDE.U32 UR20, UR4, UR6, URZ ;  /* 0x00000006041472a5 */ /* 0x000fe4000f8e003f */
[----:B------:R-:W-:Y:S01]  /*b410*/  UIMAD UR13, UR5, UR6, URZ ;  /* 0x00000006050d72a4 */ /* 0x000fe2000f8e023f */
[----:B0-----:R-:W-:-:S03]  /*b420*/  VIADD R0, R0, 0x1f ;  /* 0x0000001f00007836 */ /* 0x001fc60000000000 */
[----:B------:R-:W-:Y:S02]  /*b430*/  UIADD3 UR13, UR21, UR13, URZ ;  /* 0x0000000d150d7290 */ /* 0x000fe4000fffe03f */
[----:B------:R-:W-:-:S04]  /*b440*/  SHF.R.S32.HI R3, RZ, 0x1f, R0 ;  /* 0x0000001fff037819 */ /* 0x000fc80000011400 */
[----:B------:R-:W-:Y:S01]  /*b450*/  LEA.HI R10, R3, R0, RZ, 0x5 ;  /* 0x00000000030a7211 */ /* 0x000fe200078f28ff */
[C---:B-1----:R-:W-:Y:S02]  /*b460*/  IMAD.SHL.U32 R11, R12.reuse, 0x20, RZ ;  /* 0x000000200c0b7824 */ /* 0x042fe400078e00ff */
[----:B------:R-:W-:Y:S01]  /*b470*/  IMAD.SHL.U32 R12, R12, 0x400, RZ ;  /* 0x000004000c0c7824 */ /* 0x000fe200078e00ff */
[----:B------:R-:W-:Y:S01]  /*b480*/  SHF.R.S32.HI R10, RZ, 0x5, R10 ;  /* 0x00000005ff0a7819 */ /* 0x000fe2000001140a */
[----:B------:R-:W-:Y:S01]  /*b490*/  IMAD.MOV.U32 R0, RZ, RZ, 0x1 ;  /* 0x00000001ff007424 */ /* 0x000fe200078e00ff */
[----:B------:R-:W-:Y:S01]  /*b4a0*/  LOP3.LUT R11, R11, 0x60, RZ, 0xc0, !PT ;  /* 0x000000600b0b7812 */ /* 0x000fe200078ec0ff */
[----:B------:R-:W-:Y:S01]  /*b4b0*/  IMAD.MOV.U32 R3, RZ, RZ, RZ ;  /* 0x000000ffff037224 */ /* 0x000fe200078e00ff */
[----:B------:R-:W-:Y:S01]  /*b4c0*/  LOP3.LUT R12, R12, 0xc00, RZ, 0xc0, !PT ;  /* 0x00000c000c0c7812 */ /* 0x000fe200078ec0ff */
[----:B------:R-:W-:-:S07]  /*b4d0*/  VIADD R13, R10, 0x1 ;  /* 0x000000010a0d7836 */ /* 0x000fce0000000000 */
.L_x_306:
[----:B------:R-:W-:-:S03]  /*b4e0*/  UMOV UR4, 0xffffffff ;  /* 0xffffffff00047882 */ /* 0x000fc60000000000 */
[----:B------:R-:W-:Y:S05]  /*b4f0*/  BRA.DIV UR4, `(.L_x_296) ;  /* 0x0000001204587947 */ /* 0x000fea000b800000 */
[----:B------:R-:W-:-:S13]  /*b500*/  ELECT P6, URZ, PT ;  /* 0x00000000003f782f */ /* 0x000fda00038c0000 */
.L_x_322:
[----:B------:R-:W0:Y:S01]  /*b510*/  LDC R4, c[0x0][0x28c] ;  /* 0x0000a300ff047b82 */ /* 0x000e220000000800 */
[----:B------:R-:W-:Y:S01]  /*b520*/  BSSY B1, `(.L_x_297) ;  /* 0x0000038000017945 */ /* 0x000fe20003800000 */
[----:B0-----:R-:W-:-:S13]  /*b530*/  ISETP.LT.OR P6, PT, R4, 0x1, !P6 ;  /* 0x000000010400780c */ /* 0x001fda00077c1670 */
[----:B------:R-:W-:Y:S05]  /*b540*/  @P6 BRA `(.L_x_298) ;  /* 0x0000000000d46947 */ /* 0x000fea0003800000 */
[----:B------:R-:W-:Y:S01]  /*b550*/  IMAD.SHL.U32 R21, R21, 0x100, RZ ;  /* 0x0000010015157824 */ /* 0x000fe200078e00ff */
[----:B------:R-:W-:Y:S01]  /*b560*/  MOV R5, R0 ;  /* 0x0000000000057202 */ /* 0x000fe20000000f00 */
[----:B------:R-:W-:Y:S02]  /*b570*/  IMAD R20, R20, 0x80, R11 ;  /* 0x0000008014147824 */ /* 0x000fe400078e020b */
[----:B------:R-:W-:Y:S02]  /*b580*/  IMAD.MOV.U32 R24, RZ, RZ, RZ ;  /* 0x000000ffff187224 */ /* 0x000fe400078e00ff */
[----:B------:R-:W-:Y:S02]  /*b590*/  IMAD.MOV.U32 R4, RZ, RZ, R13 ;  /* 0x000000ffff047224 */ /* 0x000fe400078e000d */
[----:B------:R-:W-:-:S07]  /*b5a0*/  IMAD.MOV.U32 R7, RZ, RZ, R3 ;  /* 0x000000ffff077224 */ /* 0x000fce00078e0003 */
.L_x_301:
[----:B------:R-:W0:Y:S01]  /*b5b0*/  S2R R15, SR_CgaCtaId ;  /* 0x00000000000f7919 */ /* 0x000e220000008800 */
[----:B------:R-:W-:Y:S02]  /*b5c0*/  MOV R14, 0x400 ;  /* 0x00000400000e7802 */ /* 0x000fe40000000f00 */
[----:B------:R-:W-:Y:S02]  /*b5d0*/  LOP3.LUT P1, RZ, R18, 0x7f, RZ, 0xc0, !PT ;  /* 0x0000007f12ff7812 */ /* 0x000fe4000782c0ff */
[----:B0-----:R-:W-:Y:S02]  /*b5e0*/  LEA R22, R15, R14, 0x18 ;  /* 0x0000000e0f167211 */ /* 0x001fe400078ec0ff */
[----:B------:R-:W-:-:S09]  /*b5f0*/  SHF.L.U32 R14, R5, 0x1f, RZ ;  /* 0x0000001f050e7819 */ /* 0x000fd200000006ff */
[----:B------:R-:W0:Y:S01]  /*b600*/  @!P1 LDC R15, c[0x0][0x500] ;  /* 0x00014000ff0f9b82 */ /* 0x000e220000000800 */
[----:B------:R-:W-:-:S04]  /*b610*/  IMAD R23, R7, 0x8, R22 ;  /* 0x0000000807177824 */ /* 0x000fc800078e0216 */
[----:B------:R-:W1:Y:S02]  /*b620*/  SYNCS.PHASECHK.TRANS64.TRYWAIT P0, [R23+URZ+0x48], R14 ;  /* 0x0000480e170075a7 */ /* 0x000e64000800017f */
[----:B-1----:R-:W-:Y:S05]  /*b630*/  @!P0 BRA `(.L_x_299) ;  /* 0x0000001000288947 */ /* 0x002fea0003800000 */
.L_x_323:
[----:B-1----:R-:W-:Y:S01]  /*b640*/  PRMT R14, R8, 0x9910, RZ ;  /* 0x00009910080e7816 */ /* 0x002fe200000000ff */
[----:B0-----:R0:W-:Y:S03]  /*b650*/  @!P1 SYNCS.ARRIVE.TRANS64 RZ, [R23+URZ], R15 ;  /* 0x0000000f17ff99a7 */ /* 0x0011e6000800003f */
[----:B------:R-:W-:-:S13]  /*b660*/  ISETP.NE.AND P0, PT, R14, 0x2, PT ;  /* 0x000000020e00780c */ /* 0x000fda0003f05270 */
[----:B0-----:R-:W-:Y:S05]  /*b670*/  @P0 BRA `(.L_x_300) ;  /* 0x0000000000040947 */ /* 0x001fea0003800000 */
[----:B------:R-:W-:Y:S01]  /*b680*/  BPT.TRAP 0x1 ;  /* 0x000000040000795c */ /* 0x000fe20000300000 */
.L_x_300:
[----:B------:R-:W-:Y:S01]  /*b690*/  IMAD R14, R7, 0x1000, R12 ;  /* 0x00001000070e7824 */ /* 0x000fe200078e020c */
[----:B------:R-:W-:Y:S01]  /*b6a0*/  R2UR UR9, R23 ;  /* 0x00000000170972ca */ /* 0x000fe200000e0000 */
[--C-:B------:R-:W-:Y:S01]  /*b6b0*/  IMAD R15, R7, 0x4000, R22.reuse ;  /* 0x00004000070f7824 */ /* 0x100fe200078e0216 */
[----:B------:R-:W-:Y:S01]  /*b6c0*/  UIADD3 UR4, UP0, UR22, 0xf0, URZ ;  /* 0x000000f016047890 */ /* 0x000fe2000ff1e03f */
[----:B------:R-:W-:Y:S01]  /*b6d0*/  IMAD R14, R14, 0x2, R22 ;  /* 0x000000020e0e7824 */ /* 0x000fe200078e0216 */
[----:B------:R-:W-:Y:S01]  /*b6e0*/  R2UR UR11, R21 ;  /* 0x00000000150b72ca */ /* 0x000fe200000e0000 */
[----:B------:R-:W-:Y:S01]  /*b6f0*/  VIADD R4, R4, 0xffffffff ;  /* 0xffffffff04047836 */ /* 0x000fe20000000000 */
[----:B------:R-:W-:Y:S01]  /*b700*/  R2UR UR5, R15 ;  /* 0x000000000f0572ca */ /* 0x000fe200000e0000 */
[----:B------:R-:W-:Y:S01]  /*b710*/  UIADD3 UR24, UP1, UR22, 0x1f0, URZ ;  /* 0x000001f016187890 */ /* 0x000fe2000ff3e03f */
[----:B------:R-:W-:Y:S01]  /*b720*/  R2UR UR8, R14 ;  /* 0x000000000e0872ca */ /* 0x000fe200000e0000 */
[----:B------:R-:W-:Y:S01]  /*b730*/  VIADD R7, R7, 0x1 ;  /* 0x0000000107077836 */ /* 0x000fe20000000000 */
[----:B------:R-:W-:Y:S01]  /*b740*/  R2UR UR10, R24 ;  /* 0x00000000180a72ca */ /* 0x000fe200000e0000 */
[----:B------:R-:W-:Y:S01]  /*b750*/  UIADD3.X UR25, URZ, UR23, URZ, UP1, !UPT ;  /* 0x000000173f197290 */ /* 0x000fe20008ffe43f */
[----:B------:R-:W-:Y:S01]  /*b760*/  R2UR UR12, R6 ;  /* 0x00000000060c72ca */ /* 0x000fe200000e0000 */
[----:B------:R-:W-:Y:S01]  /*b770*/  UMOV UR6, 0x0 ;  /* 0x0000000000067882 */ /* 0x000fe20000000000 */
[----:B------:R-:W-:Y:S01]  /*b780*/  R2UR UR19, R20 ;  /* 0x00000000141372ca */ /* 0x000fe200000e0000 */
[----:B------:R-:W-:Y:S01]  /*b790*/  UMOV UR7, 0x10000000 ;  /* 0x1000000000077882 */ /* 0x000fe20000000000 */
[----:B------:R-:W-:Y:S01]  /*b7a0*/  ISETP.GT.AND P1, PT, R4, 0x1, PT ;  /* 0x000000010400780c */ /* 0x000fe20003f24270 */
[----:B------:R-:W-:Y:S01]  /*b7b0*/  UMOV UR26, 0xf0000 ;  /* 0x000f0000001a7882 */ /* 0x000fe20000000000 */
[C---:B------:R-:W-:Y:S01]  /*b7c0*/  ISETP.NE.AND P0, PT, R7.reuse, 0x9, PT ;  /* 0x000000090700780c */ /* 0x040fe20003f05270 */
[----:B------:R-:W-:Y:S01]  /*b7d0*/  UIADD3 UR14, UR5, 0x180, URZ ;  /* 0x00000180050e7890 */ /* 0x000fe2000fffe03f */
[----:B------:R-:W-:Y:S01]  /*b7e0*/  VIADD R24, R24, 0x20 ;  /* 0x0000002018187836 */ /* 0x000fe20000000000 */
[----:B------:R-:W-:Y:S01]  /*b7f0*/  UIADD3.X UR5, URZ, UR23, URZ, UP0, !UPT ;  /* 0x000000173f057290 */ /* 0x000fe200087fe43f */
[----:B------:R-:W-:Y:S01]  /*b800*/  SEL R14, RZ, 0x1, P0 ;  /* 0x00000001ff0e7807 */ /* 0x000fe20000000000 */
[----:B------:R-:W-:Y:S01]  /*b810*/  UIADD3 UR15, UR8, 0x24180, URZ ;  /* 0x00024180080f7890 */ /* 0x000fe2000fffe03f */
[----:B------:R-:W-:-:S02]  /*b820*/  SEL R7, R7, RZ, P0 ;  /* 0x000000ff07077207 */ /* 0x000fc40000000000 */
[----:B------:R-:W-:Y:S01]  /*b830*/  UMOV UR8, UR14 ;  /* 0x0000000e00087c82 */ /* 0x000fe20008000000 */
[----:B------:R-:W-:-:S03]  /*b840*/  LOP3.LUT R5, R5, R14, RZ, 0x3c, !PT ;  /* 0x0000000e05057212 */ /* 0x000fc600078e3cff */
[----:B------:R0:W-:Y:S02]  /*b850*/  UTMALDG.3D [UR8], [UR4], desc[UR6] ;  /* 0x00000608040075b4 */ /* 0x0001e40008011000 */
[----:B0-----:R-:W-:Y:S01]  /*b860*/  UMOV UR8, UR15 ;  /* 0x0000000f00087c82 */ /* 0x001fe20008000000 */
[----:B------:R-:W-:Y:S02]  /*b870*/  UMOV UR11, UR19 ;  /* 0x00000013000b7c82 */ /* 0x000fe40008000000 */
[----:B------:R0:W-:Y:S02]  /*b880*/  UTMALDG.3D.MULTICAST [UR8], [UR24], UR26, desc[UR6] ;  /* 0x00000608180073b4 */ /* 0x0001e4000801181a */
[----:B0-----:R-:W-:Y:S05]  /*b890*/  @P1 BRA `(.L_x_301) ;  /* 0xfffffffc00441947 */ /* 0x001fea000383ffff */
.L_x_298:
[----:B------:R-:W-:Y:S05]  /*b8a0*/  BSYNC B1 ;  /* 0x0000000000017941 */ /* 0x000fea0003800000 */
.L_x_297:
[----:B------:R-:W-:Y:S01]  /*b8b0*/  LOP3.LUT P1, RZ, R9, 0xff, RZ, 0xc0, !PT ;  /* 0x000000ff09ff7812 */ /* 0x000fe2000782c0ff */
[C---:B------:R-:W-:Y:S01]  /*b8c0*/  IMAD.IADD R6, R10.reuse, 0x1, R3 ;  /* 0x000000010a067824 */ /* 0x040fe200078e0203 */
[----:B------:R-:W-:Y:S01]  /*b8d0*/  ULDC.64 UR4, c[0x0][0x650] ;  /* 0x0001940000047ab9 */ /* 0x000fe20000000a00 */
[----:B------:R-:W-:Y:S01]  /*b8e0*/  ISETP.GE.U32.AND P2, PT, R10, 0x9, PT ;  /* 0x000000090a00780c */ /* 0x000fe20003f46070 */
[----:B------:R-:W-:Y:S01]  /*b8f0*/  BSSY B1, `(.L_x_302) ;  /* 0x000006c000017945 */ /* 0x000fe20003800000 */
[----:B------:R-:W-:Y:S01]  /*b900*/  IMAD.MOV.U32 R21, RZ, RZ, -0x1 ;  /* 0xffffffffff157424 */ /* 0x000fe200078e00ff */
[----:B------:R-:W-:Y:S01]  /*b910*/  ISETP.GT.U32.AND P0, PT, R6, 0x8, PT ;  /* 0x000000080600780c */ /* 0x000fe20003f04070 */
[----:B------:R-:W-:Y:S01]  /*b920*/  IMAD.MOV.U32 R20, RZ, RZ, -0x1 ;  /* 0xffffffffff147424 */ /* 0x000fe200078e00ff */
[----:B------:R-:W-:Y:S02]  /*b930*/  PRMT R9, RZ, 0x7610, R9 ;  /* 0x00007610ff097816 */ /* 0x000fe40000000009 */
[----:B------:R-:W-:-:S03]  /*b940*/  ISETP.LT.U32.AND P0, PT, R10, 0x9, P0 ;  /* 0x000000090a00780c */ /* 0x000fc60000701070 */
[----:B------:R-:W0:Y:S01]  /*b950*/  @P1 S2R R5, SR_CgaCtaId ;  /* 0x0000000000051919 */ /* 0x000e220000008800 */
[----:B------:R-:W-:-:S04]  /*b960*/  @P1 MOV R4, 0x400 ;  /* 0x0000040000041802 */ /* 0x000fc80000000f00 */
[----:B0-----:R-:W-:Y:S01]  /*b970*/  @P1 LEA R3, R5, R4, 0x18 ;  /* 0x0000000405031211 */ /* 0x001fe200078ec0ff */
[----:B------:R-:W-:-:S03]  /*b980*/  IMAD.WIDE.U32 R4, R6, 0x38e38e39, RZ ;  /* 0x38e38e3906047825 */ /* 0x000fc600078e00ff */
[----:B------:R0:W-:Y:S01]  /*b990*/  @P1 SYNCS.ARRIVE.TRANS64.A1T0 RZ, [R3+URZ+0xa8], RZ ;  /* 0x0000a8ff03ff19a7 */ /* 0x0001e2000810003f */
[----:B------:R-:W-:Y:S02]  /*b9a0*/  IADD3 R16, P1, R16, UR20, RZ ;  /* 0x0000001410107c10 */ /* 0x000fe4000ff3e0ff */
[----:B------:R-:W-:Y:S02]  /*b9b0*/  SHF.R.U32.HI R5, RZ, 0x1, R5 ;  /* 0x00000001ff057819 */ /* 0x000fe40000011605 */
[----:B------:R-:W-:Y:S02]  /*b9c0*/  IADD3.X R17, R17, UR13, RZ, P1, !PT ;  /* 0x0000000d11117c10 */ /* 0x000fe40008ffe4ff */
[----:B------:R-:W-:Y:S02]  /*b9d0*/  PRMT R4, RZ, 0x7610, R4 ;  /* 0x00007610ff047816 */ /* 0x000fe40000000004 */
[----:B0-----:R-:W-:Y:S02]  /*b9e0*/  SEL R3, RZ, 0x1, !P0 ;  /* 0x00000001ff037807 */ /* 0x001fe40004000000 */
[----:B------:R-:W-:-:S02]  /*b9f0*/  ISETP.GE.U32.AND P0, PT, R16, UR4, PT ;  /* 0x0000000410007c0c */ /* 0x000fc4000bf06070 */
[----:B------:R-:W-:Y:S01]  /*ba00*/  LOP3.LUT R0, R0, R3, RZ, 0x3c, !PT ;  /* 0x0000000300007212 */ /* 0x000fe200078e3cff */
[----:B------:R-:W-:Y:S01]  /*ba10*/  IMAD R3, R5, -0x9, R6 ;  /* 0xfffffff705037824 */ /* 0x000fe200078e0206 */
[----:B------:R-:W-:Y:S01]  /*ba20*/  ISETP.GE.U32.AND.EX P0, PT, R17, UR5, PT, P0 ;  /* 0x0000000511007c0c */ /* 0x000fe2000bf06100 */
[----:B------:R-:W-:Y:S01]  /*ba30*/  IMAD.MOV.U32 R6, RZ, RZ, -0x1 ;  /* 0xffffffffff067424 */ /* 0x000fe200078e00ff */
[----:B------:R-:W-:-:S11]  /*ba40*/  @P2 LOP3.LUT R0, R0, 0x1, R5, 0x78, !PT ;  /* 0x0000000100002812 */ /* 0x000fd600078e7805 */
[----:B------:R-:W-:Y:S05]  /*ba50*/  @P0 BRA `(.L_x_303) ;  /* 0x0000000400540947 */ /* 0x000fea0003800000 */
[----:B------:R-:W0:Y:S01]  /*ba60*/  S2R R15, SR_CTAID.X ;  /* 0x00000000000f7919 */ /* 0x000e220000002500 */
[----:B------:R-:W-:Y:S01]  /*ba70*/  ULDC.64 UR4, c[0x0][0x628] ;  /* 0x00018a0000047ab9 */ /* 0x000fe20000000a00 */
[----:B------:R-:W-:Y:S01]  /*ba80*/  ULDC UR7, c[0x0][0x630] ;  /* 0x00018c0000077ab9 */ /* 0x000fe20000000800 */
[----:B------:R-:W-:Y:S01]  /*ba90*/  ISETP.NE.U32.AND P0, PT, RZ, UR4, PT ;  /* 0x00000004ff007c0c */ /* 0x000fe2000bf05070 */
[----:B------:R-:W1:Y:S01]  /*baa0*/  S2R R20, SR_CTAID.Y ;  /* 0x0000000000147919 */ /* 0x000e620000002600 */
[----:B------:R-:W-:Y:S01]  /*bab0*/  ULDC UR8, c[0x0][0x150] ;  /* 0x0000540000087ab9 */ /* 0x000fe20000000800 */
[----:B------:R-:W-:Y:S01]  /*bac0*/  MOV R4, R16 ;  /* 0x0000001000047202 */ /* 0x000fe20000000f00 */
[----:B------:R-:W-:Y:S01]  /*bad0*/  IMAD.MOV.U32 R5, RZ, RZ, R17 ;  /* 0x000000ffff057224 */ /* 0x000fe200078e0011 */
[----:B------:R-:W-:Y:S02]  /*bae0*/  ISETP.NE.AND.EX P0, PT, RZ, UR5, PT, P0 ;  /* 0x00000005ff007c0c */ /* 0x000fe4000bf05300 */
[----:B0-----:R-:W-:-:S11]  /*baf0*/  I2FP.F32.U32 R22, R15 ;  /* 0x0000000f00167245 */ /* 0x001fd60000201000 */
[----:B------:R-:W-:Y:S05]  /*bb00*/  @!P0 BRA `(.L_x_304) ;  /* 0x0000000000288947 */ /* 0x000fea0003800000 */
[----:B------:R-:W-:Y:S02]  /*bb10*/  ULDC UR6, c[0x0][0x634] ;  /* 0x00018d0000067ab9 */ /* 0x000fe40000000800 */
[----:B------:R-:W-:-:S05]  /*bb20*/  IADD3 R5, P0, R16, UR6, RZ ;  /* 0x0000000610057c10 */ /* 0x000fca000ff1e0ff */
[----:B------:R-:W-:-:S04]  /*bb30*/  IMAD.X R21, RZ, RZ, R17, P0 ;  /* 0x000000ffff157224 */ /* 0x000fc800000e0611 */
[----:B------:R-:W-:-:S04]  /*bb40*/  IMAD.WIDE.U32 R6, R21, UR4, RZ ;  /* 0x0000000415067c25 */ /* 0x000fc8000f8e00ff */
[----:B------:R-:W-:-:S04]  /*bb50*/  IMAD.WIDE.U32 R6, P0, R5, UR5, R6 ;  /* 0x0000000505067c25 */ /* 0x000fc8000f800006 */
[----:B------:R-:W-:-:S04]  /*bb60*/  IMAD.WIDE.U32 R4, R5, UR4, RZ ;  /* 0x0000000405047c25 */ /* 0x000fc8000f8e00ff */
[----:B------:R-:W-:Y:S01]  /*bb70*/  IMAD.MOV.U32 R4, RZ, RZ, R7 ;  /* 0x000000ffff047224 */ /* 0x000fe200078e0007 */
[----:B------:R-:W-:Y:S01]  /*bb80*/  IADD3 RZ, P1, R5, R6, RZ ;  /* 0x0000000605ff7210 */ /* 0x000fe20007f3e0ff */
[----:B------:R-:W-:-:S04]  /*bb90*/  IMAD.X R5, RZ, RZ, RZ, P0 ;  /* 0x000000ffff057224 */ /* 0x000fc800000e06ff */
[----:B------:R-:W-:-:S08]  /*bba0*/  IMAD.WIDE.U32.X R4, R21, UR5, R4, P1 ;  /* 0x0000000515047c25 */ /* 0x000fd000088e0404 */
.L_x_304:
[--C-:B------:R-:W-:Y:S01]  /*bbb0*/  SHF.R.U64 R14, R4, UR7, R5.reuse ;  /* 0x00000007040e7c19 */ /* 0x100fe20008001205 */
[----:B------:R-:W-:Y:S01]  /*bbc0*/  FMUL R22, R22, UR8 ;  /* 0x0000000816167c20 */ /* 0x000fe20008400000 */
[----:B------:R-:W-:Y:S01]  /*bbd0*/  SHF.R.U32.HI R4, RZ, UR7, R5 ;  /* 0x00000007ff047c19 */ /* 0x000fe20008011605 */
[----:B------:R-:W0:Y:S01]  /*bbe0*/  LDC R6, c[0x0][0x144] ;  /* 0x00005100ff067b82 */ /* 0x000e220000000800 */
[----:B------:R-:W-:Y:S01]  /*bbf0*/  IADD3 R5, P0, RZ, -R14, RZ ;  /* 0x8000000eff057210 */ /* 0x000fe20007f1e0ff */
[----:B------:R-:W-:Y:S01]  /*bc00*/  ULDC UR6, c[0x0][0x154] ;  /* 0x0000550000067ab9 */ /* 0x000fe20000000800 */
[----:B-1----:R-:W-:Y:S01]  /*bc10*/  I2FP.F32.U32 R7, R20 ;  /* 0x0000001400077245 */ /* 0x002fe20000201000 */
[----:B------:R-:W1:Y:S01]  /*bc20*/  F2I.U32.TRUNC.NTZ R22, R22 ;  /* 0x0000001600167305 */ /* 0x000e62000020f000 */
[----:B------:R-:W-:Y:S01]  /*bc30*/  ULDC.64 UR4, c[0x0][0x620] ;  /* 0x0001880000047ab9 */ /* 0x000fe20000000a00 */
[----:B------:R-:W-:Y:S01]  /*bc40*/  IMAD.X R4, RZ, RZ, ~R4, P0 ;  /* 0x000000ffff047224 */ /* 0x000fe200000e0e04 */
[----:B------:R-:W-:Y:S01]  /*bc50*/  ISETP.NE.AND P2, PT, R2, 0x1, PT ;  /* 0x000000010200780c */ /* 0x000fe20003f45270 */
[----:B------:R-:W-:Y:S01]  /*bc60*/  FMUL R23, R7, UR6 ;  /* 0x0000000607177c20 */ /* 0x000fe20008400000 */
[----:B------:R-:W2:Y:S01]  /*bc70*/  LDC R25, c[0x0][0x148] ;  /* 0x00005200ff197b82 */ /* 0x000ea20000000800 */
[----:B------:R-:W-:Y:S01]  /*bc80*/  IMAD R4, R4, UR4, RZ ;  /* 0x0000000404047c24 */ /* 0x000fe2000f8e02ff */
[----:B------:R-:W-:-:S02]  /*bc90*/  ULDC.64 UR6, c[0x0][0x640] ;  /* 0x0001900000067ab9 */ /* 0x000fc40000000a00 */
[----:B------:R-:W-:Y:S01]  /*bca0*/  ISETP.NE.U32.AND P0, PT, RZ, UR6, PT ;  /* 0x00000006ff007c0c */ /* 0x000fe2000bf05070 */
[----:B------:R-:W3:Y:S01]  /*bcb0*/  F2I.U32.TRUNC.NTZ R23, R23 ;  /* 0x0000001700177305 */ /* 0x000ee2000020f000 */
[C---:B------:R-:W-:Y:S02]  /*bcc0*/  IMAD R7, R5.reuse, UR5, R4 ;  /* 0x0000000505077c24 */ /* 0x040fe4000f8e0204 */
[----:B------:R-:W-:Y:S01]  /*bcd0*/  IMAD.WIDE.U32 R4, R5, UR4, R16 ;  /* 0x0000000405047c25 */ /* 0x000fe2000f8e0010 */
[----:B------:R-:W-:Y:S01]  /*bce0*/  ULDC UR4, c[0x0][0x618] ;  /* 0x0001860000047ab9 */ /* 0x000fe20000000800 */
[----:B------:R-:W-:Y:S02]  /*bcf0*/  ISETP.NE.AND.EX P0, PT, RZ, UR7, PT, P0 ;  /* 0x00000007ff007c0c */ /* 0x000fe4000bf05300 */
[----:B------:R-:W-:Y:S02]  /*bd00*/  IMAD.IADD R5, R5, 0x1, R7 ;  /* 0x0000000105057824 */ /* 0x000fe400078e0207 */
[----:B-1----:R-:W-:-:S03]  /*bd10*/  IMAD.MOV R22, RZ, RZ, -R22 ;  /* 0x000000ffff167224 */ /* 0x002fc600078e0a16 */
[----:B------:R-:W-:Y:S01]  /*bd20*/  SHF.R.U64 R21, R4, UR4, R5 ;  /* 0x0000000404157c19 */ /* 0x000fe20008001205 */
[----:B0-----:R-:W-:Y:S01]  /*bd30*/  IMAD R15, R6, R22, R15 ;  /* 0x00000016060f7224 */ /* 0x001fe200078e020f */
[----:B------:R-:W-:Y:S01]  /*bd40*/  SHF.R.U32.HI R4, RZ, UR4, R5 ;  /* 0x00000004ff047c19 */ /* 0x000fe20008011605 */
[----:B------:R-:W-:Y:S01]  /*bd50*/  ULDC UR4, c[0x0][0x608] ;  /* 0x0001820000047ab9 */ /* 0x000fe20000000800 */
[----:B---3--:R-:W-:Y:S02]  /*bd60*/  IMAD.MOV R6, RZ, RZ, -R23 ;  /* 0x000000ffff067224 */ /* 0x008fe400078e0a17 */
[--C-:B------:R-:W-:Y:S02]  /*bd70*/  SHF.R.U64 R22, R21, UR4, R4.reuse ;  /* 0x0000000415167c19 */ /* 0x100fe40008001204 */
[----:B------:R-:W-:Y:S01]  /*bd80*/  SHF.R.U32.HI R5, RZ, UR4, R4 ;  /* 0x00000004ff057c19 */ /* 0x000fe20008011604 */
[----:B------:R-:W-:Y:S01]  /*bd90*/  ULDC UR4, c[0x0][0x658] ;  /* 0x0001960000047ab9 */ /* 0x000fe20000000800 */
[----:B--2---:R-:W-:-:S02]  /*bda0*/  @P2 IMAD R15, R25, R6, R20 ;  /* 0x00000006190f2224 */ /* 0x004fc400078e0214 */
[--C-:B------:R-:W-:Y:S02]  /*bdb0*/  SHF.R.U64 R20, R22, UR4, R5.reuse ;  /* 0x0000000416147c19 */ /* 0x100fe40008001205 */
[----:B------:R-:W-:-:S03]  /*bdc0*/  SHF.R.U32.HI R23, RZ, UR4, R5 ;  /* 0x00000004ff177c19 */ /* 0x000fc60008011605 */
[----:B------:R-:W-:Y:S02]  /*bdd0*/  IMAD.MOV.U32 R6, RZ, RZ, R20 ;  /* 0x000000ffff067224 */ /* 0x000fe400078e0014 */
[----:B------:R-:W-:Y:S01]  /*bde0*/  IMAD.MOV.U32 R5, RZ, RZ, R23 ;  /* 0x000000ffff057224 */ /* 0x000fe200078e0017 */
[----:B------:R-:W-:Y:S06]  /*bdf0*/  @!P0 BRA `(.L_x_305) ;  /* 0x00000000002c8947 */ /* 0x000fec0003800000 */
[----:B------:R-:W-:Y:S02]  /*be00*/  ULDC UR4, c[0x0][0x64c] ;  /* 0x0001930000047ab9 */ /* 0x000fe40000000800 */
[----:B------:R-:W-:-:S05]  /*be10*/  IADD3 R5, P0, R20, UR4, RZ ;  /* 0x0000000414057c10 */ /* 0x000fca000ff1e0ff */
[----:B------:R-:W-:-:S04]  /*be20*/  IMAD.X R23, RZ, RZ, R23, P0 ;  /* 0x000000ffff177224 */ /* 0x000fc800000e0617 */
[----:B------:R-:W-:-:S04]  /*be30*/  IMAD.WIDE.U32 R6, R23, UR6, RZ ;  /* 0x0000000617067c25 */ /* 0x000fc8000f8e00ff */
[----:B------:R-:W-:-:S04]  /*be40*/  IMAD.WIDE.U32 R6, P0, R5, UR7, R6 ;  /* 0x0000000705067c25 */ /* 0x000fc8000f800006 */
[----:B------:R-:W-:Y:S01]  /*be50*/  IMAD.WIDE.U32 R4, R5, UR6, RZ ;  /* 0x0000000605047c25 */ /* 0x000fe2000f8e00ff */
[----:B------:R-:W-:-:S04]  /*be60*/  MOV R4, R7 ;  /* 0x0000000700047202 */ /* 0x000fc80000000f00 */
[----:B------:R-:W-:Y:S01]  /*be70*/  IADD3 RZ, P1, R5, R6, RZ ;  /* 0x0000000605ff7210 */ /* 0x000fe20007f3e0ff */
[----:B------:R-:W-:-:S04]  /*be80*/  IMAD.X R5, RZ, RZ, RZ, P0 ;  /* 0x000000ffff057224 */ /* 0x000fc800000e06ff */
[----:B------:R-:W-:-:S04]  /*be90*/  IMAD.WIDE.U32.X R4, R23, UR7, R4, P1 ;  /* 0x0000000717047c25 */ /* 0x000fc800088e0404 */
[----:B------:R-:W-:-:S07]  /*bea0*/  IMAD.MOV.U32 R6, RZ, RZ, R4 ;  /* 0x000000ffff067224 */ /* 0x000fce00078e0004 */
.L_x_305:
[----:B------:R-:W-:Y:S01]  /*beb0*/  ULDC UR4, c[0x0][0x648] ;  /* 0x0001920000047ab9 */ /* 0x000fe20000000800 */
[----:B------:R-:W-:Y:S01]  /*bec0*/  LOP3.LUT R4, R22, UR17, RZ, 0xc0, !PT ;  /* 0x0000001116047c12 */ /* 0x000fe2000f8ec0ff */
[----:B------:R-:W-:Y:S01]  /*bed0*/  ULDC UR5, c[0x0][0x610] ;  /* 0x0001840000057ab9 */ /* 0x000fe20000000800 */
[----:B------:R-:W-:Y:S01]  /*bee0*/  SHF.R.U64 R5, R6, UR4, R5 ;  /* 0x0000000406057c19 */ /* 0x000fe20008001205 */
[----:B------:R-:W-:Y:S01]  /*bef0*/  ULDC UR4, c[0x0][0x638] ;  /* 0x00018e0000047ab9 */ /* 0x000fe20000000800 */
[----:B------:R-:W-:-:S03]  /*bf00*/  LOP3.LUT R21, R21, UR16, RZ, 0xc0, !PT ;  /* 0x0000001015157c12 */ /* 0x000fc6000f8ec0ff */
[----:B------:R-:W-:Y:S02]  /*bf10*/  IMAD.MOV R7, RZ, RZ, -R5 ;  /* 0x000000ffff077224 */ /* 0x000fe400078e0a05 */
[----:B------:R-:W-:Y:S02]  /*bf20*/  IMAD R4, R5, UR18, R4 ;  /* 0x0000001205047c24 */ /* 0x000fe4000f8e0204 */
[----:B------:R-:W-:Y:S01]  /*bf30*/  IMAD R20, R7, UR4, R20 ;  /* 0x0000000407147c24 */ /* 0x000fe2000f8e0214 */
[----:B------:R-:W-:Y:S01]  /*bf40*/  ULDC UR4, c[0x0][0x600] ;  /* 0x0001800000047ab9 */ /* 0x000fe20000000800 */
[----:B------:R-:W-:Y:S02]  /*bf50*/  IMAD R15, R4, UR5, R15 ;  /* 0x00000005040f7c24 */ /* 0x000fe4000f8e020f */
[----:B------:R-:W-:Y:S02]  /*bf60*/  IMAD R6, R20, UR4, R21 ;  /* 0x0000000414067c24 */ /* 0x000fe4000f8e0215 */
[----:B------:R-:W-:-:S03]  /*bf70*/  IMAD.MOV.U32 R4, RZ, RZ, 0x1 ;  /* 0x00000001ff047424 */ /* 0x000fc600078e00ff */
[----:B------:R-:W-:Y:S02]  /*bf80*/  SEL R20, R6, R15, !P2 ;  /* 0x0000000f06147207 */ /* 0x000fe40005000000 */
[----:B------:R-:W-:Y:S01]  /*bf90*/  SEL R21, R15, R6, !P2 ;  /* 0x000000060f157207 */ /* 0x000fe20005000000 */
[----:B------:R-:W-:-:S07]  /*bfa0*/  IMAD.MOV.U32 R6, RZ, RZ, R14 ;  /* 0x000000ffff067224 */ /* 0x000fce00078e000e */
.L_x_303:
[----:B------:R-:W-:Y:S05]  /*bfb0*/  BSYNC B1 ;  /* 0x0000000000017941 */ /* 0x000fea0003800000 */
.L_x_302:
[----:B------:R-:W-:-:S13]  /*bfc0*/  LOP3.LUT P0, RZ, R4, 0xff, RZ, 0xc0, !PT ;  /* 0x000000ff04ff7812 */ /* 0x000fda000780c0ff */
[----:B------:R-:W-:Y:S05]  /*bfd0*/  @P0 BRA `(.L_x_306) ;  /* 0xfffffff400400947 */ /* 0x000fea000383ffff */
[----:B------:R-:W-:Y:S05]  /*bfe0*/  BSYNC B0 ;  /* 0x0000000000007941 */ /* 0x000fea0003800000 */
.L_x_295:
[----:B------:R-:W-:-:S03]  /*bff0*/  UMOV UR4, 0xffffffff ;  /* 0xffffffff00047882 */ /* 0x000fc60000000000 */
[----:B------:R-:W-:Y:S05]  /*c000*/  BRA.DIV UR4, `(.L_x_307) ;  /* 0x0000000604c87947 */ /* 0x000fea000b800000 */
[----:B------:R-:W-:-:S13]  /*c010*/  ELECT P6, URZ, PT ;  /* 0x00000000003f782f */ /* 0x000fda00038c0000 */
.L_x_326:
[----:B------:R-:W-:Y:S04]  /*c020*/  BSSY B0, `(.L_x_308) ;  /* 0x0000058000007945 */ /* 0x000fe80003800000 */
[----:B------:R-:W-:Y:S05]  /*c030*/  @!P6 BRA `(.L_x_309) ;  /* 0x000000040058e947 */ /* 0x000fea0003800000 */
[----:B------:R-:W-:-:S04]  /*c040*/  LOP3.LUT R19, R19, 0x2, RZ, 0xfc, !PT ;  /* 0x0000000213137812 */ /* 0x000fc800078efcff */
[----:B------:R-:W-:-:S13]  /*c050*/  ISETP.NE.AND P0, PT, R19, 0x3, PT ;  /* 0x000000031300780c */ /* 0x000fda0003f05270 */
[----:B------:R-:W-:Y:S05]  /*c060*/  @!P0 BRA `(.L_x_310) ;  /* 0x0000000000048947 */ /* 0x000fea0003800000 */
[----:B------:R-:W-:Y:S01]  /*c070*/  BPT.TRAP 0x1 ;  /* 0x000000040000795c */ /* 0x000fe20000300000 */
.L_x_310:
[----:B------:R-:W0:Y:S01]  /*c080*/  S2R R5, SR_CgaCtaId ;  /* 0x0000000000057919 */ /* 0x000e220000008800 */
[----:B------:R-:W-:Y:S02]  /*c090*/  MOV R2, 0x400 ;  /* 0x0000040000027802 */ /* 0x000fe40000000f00 */
[----:B------:R-:W-:Y:S02]  /*c0a0*/  SHF.L.U32 R4, R0, 0x1f, RZ ;  /* 0x0000001f00047819 */ /* 0x000fe400000006ff */
[----:B0-----:R-:W-:-:S05]  /*c0b0*/  LEA R2, R5, R2, 0x18 ;  /* 0x0000000205027211 */ /* 0x001fca00078ec0ff */
[----:B------:R-:W-:-:S04]  /*c0c0*/  VIADD R2, R2, 0x48 ;  /* 0x0000004802027836 */ /* 0x000fc80000000000 */
[C---:B------:R-:W-:Y:S02]  /*c0d0*/  IMAD R7, R3.reuse, 0x8, R2 ;  /* 0x0000000803077824 */ /* 0x040fe400078e0202 */
[----:B------:R-:W-:Y:S02]  /*c0e0*/  VIADD R3, R3, 0x1 ;  /* 0x0000000103037836 */ /* 0x000fe40000000000 */
[----:B------:R-:W0:Y:S03]  /*c0f0*/  SYNCS.PHASECHK.TRANS64.TRYWAIT P0, [R7+URZ], R4 ;  /* 0x00000004070075a7 */ /* 0x000e26000800017f */
[----:B------:R-:W-:-:S04]  /*c100*/  ISETP.NE.AND P1, PT, R3, 0x9, PT ;  /* 0x000000090300780c */ /* 0x000fc80003f25270 */
[----:B------:R-:W-:Y:S02]  /*c110*/  SEL R5, RZ, 0x1, P1 ;  /* 0x00000001ff057807 */ /* 0x000fe40000800000 */
[----:B------:R-:W-:Y:S02]  /*c120*/  SEL R3, R3, RZ, P1 ;  /* 0x000000ff03037207 */ /* 0x000fe40000800000 */
[----:B------:R-:W-:-:S03]  /*c130*/  LOP3.LUT R6, R0, R5, RZ, 0x3c, !PT ;  /* 0x0000000500067212 */ /* 0x000fc600078e3cff */
[----:B------:R-:W-:Y:S01]  /*c140*/  IMAD R8, R3, 0x8, R2 ;  /* 0x0000000803087824 */ /* 0x000fe200078e0202 */
[----:B------:R-:W-:Y:S01]  /*c150*/  SHF.L.U32 R5, R6, 0x1f, RZ ;  /* 0x0000001f06057819 */ /* 0x000fe200000006ff */
[----:B0-----:R-:W-:Y:S06]  /*c160*/  @!P0 BRA `(.L_x_311) ;  /* 0x0000000400908947 */ /* 0x001fec0003800000 */
.L_x_327:
[----:B------:R-:W1:Y:S01]  /*c170*/  SYNCS.PHASECHK.TRANS64.TRYWAIT P0, [R8+URZ], R5 ;  /* 0x00000005080075a7 */ /* 0x000e62000800017f */
[----:B------:R-:W-:-:S05]  /*c180*/  VIADD R0, R3, 0x1 ;  /* 0x0000000103007836 */ /* 0x000fca0000000000 */
[----:B------:R-:W-:-:S04]  /*c190*/  ISETP.NE.AND P1, PT, R0, 0x9, PT ;  /* 0x000000090000780c */ /* 0x000fc80003f25270 */
[----:B------:R-:W-:Y:S02]  /*c1a0*/  SEL R3, RZ, 0x1, P1 ;  /* 0x00000001ff037807 */ /* 0x000fe40000800000 */
[----:B0-----:R-:W-:Y:S02]  /*c1b0*/  SEL R7, R0, RZ, P1 ;  /* 0x000000ff00077207 */ /* 0x001fe40000800000 */
[----:B------:R-:W-:-:S03]  /*c1c0*/  LOP3.LUT R6, R6, R3, RZ, 0x3c, !PT ;  /* 0x0000000306067212 */ /* 0x000fc600078e3cff */
[----:B------:R-:W-:Y:S01]  /*c1d0*/  IMAD R9, R7, 0x8, R2 ;  /* 0x0000000807097824 */ /* 0x000fe200078e0202 */
[----:B------:R-:W-:Y:S01]  /*c1e0*/  SHF.L.U32 R4, R6, 0x1f, RZ ;  /* 0x0000001f06047819 */ /* 0x000fe200000006ff */
[----:B-1----:R-:W-:Y:S06]  /*c1f0*/  @!P0 BRA `(.L_x_312) ;  /* 0x0000000400808947 */ /* 0x002fec0003800000 */
.L_x_328:
[----:B------:R-:W1:Y:S01]  /*c200*/  SYNCS.PHASECHK.TRANS64.TRYWAIT P0, [R9+URZ], R4 ;  /* 0x00000004090075a7 */ /* 0x000e62000800017f */
[----:B------:R-:W-:-:S05]  /*c210*/  VIADD R0, R7, 0x1 ;  /* 0x0000000107007836 */ /* 0x000fca0000000000 */
[----:B------:R-:W-:-:S04]  /*c220*/  ISETP.NE.AND P1, PT, R0, 0x9, PT ;  /* 0x000000090000780c */ /* 0x000fc80003f25270 */
[----:B------:R-:W-:Y:S02]  /*c230*/  SEL R3, RZ, 0x1, P1 ;  /* 0x00000001ff037807 */ /* 0x000fe40000800000 */
[----:B------:R-:W-:Y:S02]  /*c240*/  SEL R7, R0, RZ, P1 ;  /* 0x000000ff00077207 */ /* 0x000fe40000800000 */
[----:B------:R-:W-:-:S03]  /*c250*/  LOP3.LUT R6, R6, R3, RZ, 0x3c, !PT ;  /* 0x0000000306067212 */ /* 0x000fc600078e3cff */
[----:B0-----:R-:W-:Y:S01]  /*c260*/  IMAD R8, R7, 0x8, R2 ;  /* 0x0000000807087824 */ /* 0x001fe200078e0202 */
[----:B------:R-:W-:Y:S01]  /*c270*/  SHF.L.U32 R5, R6, 0x1f, RZ ;  /* 0x0000001f06057819 */ /* 0x000fe200000006ff */
[----:B-1----:R-:W-:Y:S06]  /*c280*/  @!P0 BRA `(.L_x_313) ;  /* 0x0000000400708947 */ /* 0x002fec0003800000 */
.L_x_329:
[----:B------:R-:W1:Y:S01]  /*c290*/  SYNCS.PHASECHK.TRANS64.TRYWAIT P0, [R8+URZ], R5 ;  /* 0x00000005080075a7 */ /* 0x000e62000800017f */
[----:B------:R-:W-:-:S04]  /*c2a0*/  IADD3 R0, R7, 0x1, RZ ;  /* 0x0000000107007810 */ /* 0x000fc80007ffe0ff */
[----:B------:R-:W-:-:S04]  /*c2b0*/  ISETP.NE.AND P1, PT, R0, 0x9, PT ;  /* 0x000000090000780c */ /* 0x000fc80003f25270 */
[----:B------:R-:W-:Y:S02]  /*c2c0*/  SEL R3, RZ, 0x1, P1 ;  /* 0x00000001ff037807 */ /* 0x000fe40000800000 */
[----:B------:R-:W-:Y:S02]  /*c2d0*/  SEL R7, R0, RZ, P1 ;  /* 0x000000ff00077207 */ /* 0x000fe40000800000 */
[----:B------:R-:W-:-:S03]  /*c2e0*/  LOP3.LUT R6, R6, R3, RZ, 0x3c, !PT ;  /* 0x0000000306067212 */ /* 0x000fc600078e3cff */
[----:B0-----:R-:W-:Y:S01]  /*c2f0*/  IMAD R9, R7, 0x8, R2 ;  /* 0x0000000807097824 */ /* 0x001fe200078e0202 */
[----:B------:R-:W-:Y:S01]  /*c300*/  SHF.L.U32 R4, R6, 0x1f, RZ ;  /* 0x0000001f06047819 */ /* 0x000fe200000006ff */
[----:B-1----:R-:W-:Y:S06]  /*c310*/  @!P0 BRA `(.L_x_314) ;  /* 0x0000000400608947 */ /* 0x002fec0003800000 */
.L_x_330:
        /* <DEDUP_REMOVED lines=9> */
.L_x_331:
        /* <DEDUP_REMOVED lines=9> */
.L_x_332:
[----:B------:R-:W1:Y:S01]  /*c440*/  SYNCS.PHASECHK.TRANS64.TRYWAIT P0, [R9+URZ], R4 ;  /* 0x00000004090075a7 */ /* 0x000e62000800017f */
[----:B------:R-:W-:-:S05]  /*c450*/  VIADD R0, R7, 0x1 ;  /* 0x0000000107007836 */ /* 0x000fca0000000000 */
[----:B------:R-:W-:-:S04]  /*c460*/  ISETP.NE.AND P1, PT, R0, 0x9, PT ;  /* 0x000000090000780c */ /* 0x000fc80003f25270 */
[----:B------:R-:W-:Y:S02]  /*c470*/  SEL R3, RZ, 0x1, P1 ;  /* 0x00000001ff037807 */ /* 0x000fe40000800000 */
[----:B------:R-:W-:Y:S02]  /*c480*/  SEL R7, R0, RZ, P1 ;  /* 0x000000ff00077207 */ /* 0x000fe40000800000 */
[----:B------:R-:W-:-:S03]  /*c490*/  LOP3.LUT R11, R6, R3, RZ, 0x3c, !PT ;  /* 0x00000003060b7212 */ /* 0x000fc600078e3cff */
[----:B------:R-:W-:Y:S01]  /*c4a0*/  IMAD R6, R7, 0x8, R2 ;  /* 0x0000000807067824 */ /* 0x000fe200078e0202 */
[----:B0-----:R-:W-:Y:S01]  /*c4b0*/  SHF.L.U32 R5, R11, 0x1f, RZ ;  /* 0x0000001f0b057819 */ /* 0x001fe200000006ff */
[----:B-1----:R-:W-:Y:S06]  /*c4c0*/  @!P0 BRA `(.L_x_317) ;  /* 0x0000000400308947 */ /* 0x002fec0003800000 */
.L_x_333:
[----:B------:R-:W1:Y:S01]  /*c4d0*/  SYNCS.PHASECHK.TRANS64.TRYWAIT P0, [R6+URZ], R5 ;  /* 0x00000005060075a7 */ /* 0x000e62000800017f */
[----:B------:R-:W-:-:S05]  /*c4e0*/  VIADD R0, R7, 0x1 ;  /* 0x0000000107007836 */ /* 0x000fca0000000000 */
[----:B------:R-:W-:-:S04]  /*c4f0*/  ISETP.NE.AND P1, PT, R0, 0x9, PT ;  /* 0x000000090000780c */ /* 0x000fc80003f25270 */
[----:B0-----:R-:W-:Y:S02]  /*c500*/  SEL R4, RZ, 0x1, P1 ;  /* 0x00000001ff047807 */ /* 0x001fe40000800000 */
[----:B------:R-:W-:Y:S02]  /*c510*/  SEL R3, R0, RZ, P1 ;  /* 0x000000ff00037207 */ /* 0x000fe40000800000 */
[----:B------:R-:W-:Y:S01]  /*c520*/  LOP3.LUT R0, R11, R4, RZ, 0x3c, !PT ;  /* 0x000000040b007212 */ /* 0x000fe200078e3cff */
[----:B-1----:R-:W-:Y:S06]  /*c530*/  @!P0 BRA `(.L_x_318) ;  /* 0x0000000400288947 */ /* 0x002fec0003800000 */
.L_x_334:
[----:B------:R-:W-:Y:S01]  /*c540*/  IMAD R3, R3, 0x8, R2 ;  /* 0x0000000803037824 */ /* 0x000fe200078e0202 */
[----:B------:R-:W-:-:S07]  /*c550*/  SHF.L.U32 R0, R0, 0x1f, RZ ;  /* 0x0000001f00007819 */ /* 0x000fce00000006ff */
.L_x_319:
[----:B-1----:R1:W2:Y:S02]  /*c560*/  SYNCS.PHASECHK.TRANS64.TRYWAIT P0, [R3+URZ], R0 ;  /* 0x00000000030075a7 */ /* 0x0022a4000800017f */
[----:B--2---:R-:W-:Y:S05]  /*c570*/  @!P0 NANOSLEEP.SYNCS 0x989680 ;  /* 0x009896800000895d */ /* 0x004fea0003900000 */
[----:B------:R-:W2:Y:S02]  /*c580*/  @!P0 SYNCS.PHASECHK.TRANS64 P0, [R3+URZ], R0 ;  /* 0x00000000030085a7 */ /* 0x000ea4000800007f */
[----:B--2---:R-:W-:Y:S05]  /*c590*/  @!P0 BRA `(.L_x_319) ;  /* 0xfffffffc00f08947 */ /* 0x004fea000383ffff */
.L_x_309:
[----:B------:R-:W-:Y:S05]  /*c5a0*/  BSYNC B0 ;  /* 0x0000000000007941 */ /* 0x000fea0003800000 */
.L_x_308:
[----:B------:R-:W-:Y:S05]  /*c5b0*/  EXIT ;  /* 0x000000000000794d */ /* 0x000fea0003800000 */
.L_x_22:
[----:B----4-:R4:W0:Y:S02]  /*c5c0*/  SYNCS.PHASECHK.TRANS64.TRYWAIT P1, [R3+URZ], R0 ;  /* 0x00000000030075a7 */ /* 0x010824000802017f */
[----:B0-----:R-:W-:Y:S05]  /*c5d0*/  @!P1 NANOSLEEP.SYNCS 0x989680 ;  /* 0x009896800000995d */ /* 0x001fea0003900000 */
[----:B------:R-:W0:Y:S02]  /*c5e0*/  @!P1 SYNCS.PHASECHK.TRANS64 P1, [R3+URZ], R0 ;  /* 0x00000000030095a7 */ /* 0x000e24000802007f */
[----:B0-----:R-:W-:Y:S05]  /*c5f0*/  @!P1 BRA `(.L_x_22) ;  /* 0xfffffffc00f09947 */ /* 0x001fea000383ffff */
[----:B------:R-:W-:Y:S05]  /*c600*/  BRA `(.L_x_21) ;  /* 0xffffff5000007947 */ /* 0x000fea000383ffff */
.L_x_27:
[----:B-1----:R1:W3:Y:S02]  /*c610*/  SYNCS.PHASECHK.TRANS64.TRYWAIT P1, [R5+URZ], R4 ;  /* 0x00000004050075a7 */ /* 0x0022e4000802017f */
[----:B---3--:R-:W-:Y:S05]  /*c620*/  @!P1 NANOSLEEP.SYNCS 0x989680 ;  /* 0x009896800000995d */ /* 0x008fea0003900000 */
[----:B------:R-:W3:Y:S02]  /*c630*/  @!P1 SYNCS.PHASECHK.TRANS64 P1, [R5+URZ], R4 ;  /* 0x00000004050095a7 */ /* 0x000ee4000802007f */
[----:B---3--:R-:W-:Y:S05]  /*c640*/  @!P1 BRA `(.L_x_27) ;  /* 0xfffffffc00f09947 */ /* 0x008fea000383ffff */
[----:B------:R-:W-:Y:S05]  /*c650*/  BRA `(.L_x_26) ;  /* 0xffffff5000e07947 */ /* 0x000fea000383ffff */
.L_x_296:
[----:B------:R-:W-:Y:S01]  /*c660*/  BSSY B1, `(.L_x_320) ;  /* 0x0000006000017945 */ /* 0x000fe20003800000 */
[----:B------:R-:W-:-:S07]  /*c670*/  IMAD.MOV.U32 R15, RZ, RZ, -0x1 ;  /* 0xffffffffff0f7424 */ /* 0x000fce00078e00ff */
[----:B------:R-:W-:Y:S05]  /*c680*/  WARPSYNC.COLLECTIVE R15, `(.L_x_321) ;  /* 0x000000000f0c7348 */ /* 0x000fea0003c00000 */
[----:B------:R-:W-:Y:S02]  /*c690*/  ELECT P6, UR62, PT ;  /* 0x00000000003e782f */ /* 0x000fe400038c0000 */
[----:B------:R-:W-:Y:S01]  /*c6a0*/  MOV R14, UR62 ;  /* 0x0000003e000e7c02 */ /* 0x000fe20008000f00 */
[----:B------:R-:W-:Y:S10]  /*c6b0*/  ENDCOLLECTIVE ;  /* 0x000000000000791b */ /* 0x000ff40003800000 */
.L_x_321:
[----:B------:R-:W-:Y:S05]  /*c6c0*/  BSYNC B1 ;  /* 0x0000000000017941 */ /* 0x000fea0003800000 */
.L_x_320:
[----:B------:R-:W-:Y:S05]  /*c6d0*/  BRA `(.L_x_322) ;  /* 0xffffffec008c7947 */ /* 0x000fea000383ffff */
.L_x_299:
[----:B-1----:R1:W2:Y:S02]  /*c6e0*/  SYNCS.PHASECHK.TRANS64.TRYWAIT P0, [R23+URZ+0x48], R14 ;  /* 0x0000480e170075a7 */ /* 0x0022a4000800017f */
[----:B--2---:R-:W-:Y:S05]  /*c6f0*/  @!P0 NANOSLEEP.SYNCS 0x989680 ;  /* 0x009896800000895d */ /* 0x004fea0003900000 */
[----:B------:R-:W2:Y:S02]  /*c700*/  @!P0 SYNCS.PHASECHK.TRANS64 P0, [R23+URZ+0x48], R14 ;  /* 0x0000480e170085a7 */ /* 0x000ea4000800007f */
[----:B--2---:R-:W-:Y:S05]  /*c710*/  @!P0 BRA `(.L_x_299) ;  /* 0xfffffffc00f08947 */ /* 0x004fea000383ffff */
[----:B------:R-:W-:Y:S05]  /*c720*/  BRA `(.L_x_323) ;  /* 0xffffffec00c47947 */ /* 0x000fea000383ffff */
.L_x_307:
[----:B------:R-:W-:Y:S01]  /*c730*/  BSSY B0, `(.L_x_324) ;  /* 0x0000006000007945 */ /* 0x000fe20003800000 */
[----:B------:R-:W-:-:S07]  /*c740*/  IMAD.MOV.U32 R15, RZ, RZ, -0x1 ;  /* 0xffffffffff0f7424 */ /* 0x000fce00078e00ff */
[----:B------:R-:W-:Y:S05]  /*c750*/  WARPSYNC.COLLECTIVE R15, `(.L_x_325) ;  /* 0x000000000f0c7348 */ /* 0x000fea0003c00000 */
[----:B------:R-:W-:Y:S02]  /*c760*/  ELECT P6, UR62, PT ;  /* 0x00000000003e782f */ /* 0x000fe400038c0000 */
[----:B------:R-:W-:Y:S01]  /*c770*/  MOV R14, UR62 ;  /* 0x0000003e000e7c02 */ /* 0x000fe20008000f00 */
[----:B------:R-:W-:Y:S10]  /*c780*/  ENDCOLLECTIVE ;  /* 0x000000000000791b */ /* 0x000ff40003800000 */
.L_x_325:
[----:B------:R-:W-:Y:S05]  /*c790*/  BSYNC B0 ;  /* 0x0000000000007941 */ /* 0x000fea0003800000 */
.L_x_324:
[----:B------:R-:W-:Y:S05]  /*c7a0*/  BRA `(.L_x_326) ;  /* 0xfffffff8001c7947 */ /* 0x000fea000383ffff */
.L_x_311:
[----:B0-----:R0:W1:Y:S02]  /*c7b0*/  SYNCS.PHASECHK.TRANS64.TRYWAIT P0, [R7+URZ], R4 ;  /* 0x00000004070075a7 */ /* 0x001064000800017f */
[----:B-1----:R-:W-:Y:S05]  /*c7c0*/  @!P0 NANOSLEEP.SYNCS 0x989680 ;  /* 0x009896800000895d */ /* 0x002fea0003900000 */
[----:B------:R-:W1:Y:S02]  /*c7d0*/  @!P0 SYNCS.PHASECHK.TRANS64 P0, [R7+URZ], R4 ;  /* 0x00000004070085a7 */ /* 0x000e64000800007f */
[----:B-1----:R-:W-:Y:S05]  /*c7e0*/  @!P0 BRA `(.L_x_311) ;  /* 0xfffffffc00f08947 */ /* 0x002fea000383ffff */
[----:B------:R-:W-:Y:S05]  /*c7f0*/  BRA `(.L_x_327) ;  /* 0xfffffff8005c7947 */ /* 0x000fea000383ffff */
.L_x_312:
[----:B0-----:R0:W1:Y:S02]  /*c800*/  SYNCS.PHASECHK.TRANS64.TRYWAIT P0, [R8+URZ], R5 ;  /* 0x00000005080075a7 */ /* 0x001064000800017f */
[----:B-1----:R-:W-:Y:S05]  /*c810*/  @!P0 NANOSLEEP.SYNCS 0x989680 ;  /* 0x009896800000895d */ /* 0x002fea0003900000 */
[----:B------:R-:W1:Y:S02]  /*c820*/  @!P0 SYNCS.PHASECHK.TRANS64 P0, [R8+URZ], R5 ;  /* 0x00000005080085a7 */ /* 0x000e64000800007f */
[----:B-1----:R-:W-:Y:S05]  /*c830*/  @!P0 BRA `(.L_x_312) ;  /* 0xfffffffc00f08947 */ /* 0x002fea000383ffff */
[----:B------:R-:W-:Y:S05]  /*c840*/  BRA `(.L_x_328) ;  /* 0xfffffff8006c7947 */ /* 0x000fea000383ffff */
.L_x_313:
[----:B0-----:R0:W1:Y:S02]  /*c850*/  SYNCS.PHASECHK.TRANS64.TRYWAIT P0, [R9+URZ], R4 ;  /* 0x00000004090075a7 */ /* 0x001064000800017f */
[----:B-1----:R-:W-:Y:S05]  /*c860*/  @!P0 NANOSLEEP.SYNCS 0x989680 ;  /* 0x009896800000895d */ /* 0x002fea0003900000 */
[----:B------:R-:W1:Y:S02]  /*c870*/  @!P0 SYNCS.PHASECHK.TRANS64 P0, [R9+URZ], R4 ;  /* 0x00000004090085a7 */ /* 0x000e64000800007f */
[----:B-1----:R-:W-:Y:S05]  /*c880*/  @!P0 BRA `(.L_x_313) ;  /* 0xfffffffc00f08947 */ /* 0x002fea000383ffff */
[----:B------:R-:W-:Y:S05]  /*c890*/  BRA `(.L_x_329) ;  /* 0xfffffff8007c7947 */ /* 0x000fea000383ffff */
.L_x_314:
[----:B0-----:R0:W1:Y:S02]  /*c8a0*/  SYNCS.PHASECHK.TRANS64.TRYWAIT P0, [R8+URZ], R5 ;  /* 0x00000005080075a7 */ /* 0x001064000800017f */
[----:B-1----:R-:W-:Y:S05]  /*c8b0*/  @!P0 NANOSLEEP.SYNCS 0x989680 ;  /* 0x009896800000895d */ /* 0x002fea0003900000 */
[----:B------:R-:W1:Y:S02]  /*c8c0*/  @!P0 SYNCS.PHASECHK.TRANS64 P0, [R8+URZ], R5 ;  /* 0x00000005080085a7 */ /* 0x000e64000800007f */
[----:B-1----:R-:W-:Y:S05]  /*c8d0*/  @!P0 BRA `(.L_x_314) ;  /* 0xfffffffc00f08947 */ /* 0x002fea000383ffff */
[----:B------:R-:W-:Y:S05]  /*c8e0*/  BRA `(.L_x_330) ;  /* 0xfffffff8008c7947 */ /* 0x000fea000383ffff */
.L_x_315:
[----:B0-----:R0:W1:Y:S02]  /*c8f0*/  SYNCS.PHASECHK.TRANS64.TRYWAIT P0, [R9+URZ], R4 ;  /* 0x00000004090075a7 */ /* 0x001064000800017f */
[----:B-1----:R-:W-:Y:S05]  /*c900*/  @!P0 NANOSLEEP.SYNCS 0x989680 ;  /* 0x009896800000895d */ /* 0x002fea0003900000 */
[----:B------:R-:W1:Y:S02]  /*c910*/  @!P0 SYNCS.PHASECHK.TRANS64 P0, [R9+URZ], R4 ;  /* 0x00000004090085a7 */ /* 0x000e64000800007f */
[----:B-1----:R-:W-:Y:S05]  /*c920*/  @!P0 BRA `(.L_x_315) ;  /* 0xfffffffc00f08947 */ /* 0x002fea000383ffff */
[----:B------:R-:W-:Y:S05]  /*c930*/  BRA `(.L_x_331) ;  /* 0xfffffff8009c7947 */ /* 0x000fea000383ffff */
.L_x_316:
[----:B0-----:R0:W1:Y:S02]  /*c940*/  SYNCS.PHASECHK.TRANS64.TRYWAIT P0, [R8+URZ], R5 ;  /* 0x00000005080075a7 */ /* 0x001064000800017f */
[----:B-1----:R-:W-:Y:S05]  /*c950*/  @!P0 NANOSLEEP.SYNCS 0x989680 ;  /* 0x009896800000895d */ /* 0x002fea0003900000 */
[----:B------:R-:W1:Y:S02]  /*c960*/  @!P0 SYNCS.PHASECHK.TRANS64 P0, [R8+URZ], R5 ;  /* 0x00000005080085a7 */ /* 0x000e64000800007f */
[----:B-1----:R-:W-:Y:S05]  /*c970*/  @!P0 BRA `(.L_x_316) ;  /* 0xfffffffc00f08947 */ /* 0x002fea000383ffff */
[----:B------:R-:W-:Y:S05]  /*c980*/  BRA `(.L_x_332) ;  /* 0xfffffff800ac7947 */ /* 0x000fea000383ffff */
.L_x_317:
[----:B0-----:R0:W1:Y:S02]  /*c990*/  SYNCS.PHASECHK.TRANS64.TRYWAIT P0, [R9+URZ], R4 ;  /* 0x00000004090075a7 */ /* 0x001064000800017f */
[----:B-1----:R-:W-:Y:S05]  /*c9a0*/  @!P0 NANOSLEEP.SYNCS 0x989680 ;  /* 0x009896800000895d */ /* 0x002fea0003900000 */
[----:B------:R-:W1:Y:S02]  /*c9b0*/  @!P0 SYNCS.PHASECHK.TRANS64 P0, [R9+URZ], R4 ;  /* 0x00000004090085a7 */ /* 0x000e64000800007f */
[----:B-1----:R-:W-:Y:S05]  /*c9c0*/  @!P0 BRA `(.L_x_317) ;  /* 0xfffffffc00f08947 */ /* 0x002fea000383ffff */
[----:B------:R-:W-:Y:S05]  /*c9d0*/  BRA `(.L_x_333) ;  /* 0xfffffff800bc7947 */ /* 0x000fea000383ffff */
.L_x_318:
[----:B0-----:R0:W1:Y:S02]  /*c9e0*/  SYNCS.PHASECHK.TRANS64.TRYWAIT P0, [R6+URZ], R5 ;  /* 0x00000005060075a7 */ /* 0x001064000800017f */
[----:B-1----:R-:W-:Y:S05]  /*c9f0*/  @!P0 NANOSLEEP.SYNCS 0x989680 ;  /* 0x009896800000895d */ /* 0x002fea0003900000 */
[----:B------:R-:W1:Y:S02]  /*ca00*/  @!P0 SYNCS.PHASECHK.TRANS64 P0, [R6+URZ], R5 ;  /* 0x00000005060085a7 */ /* 0x000e64000800007f */
[----:B-1----:R-:W-:Y:S05]  /*ca10*/  @!P0 BRA `(.L_x_318) ;  /* 0xfffffffc00f08947 */ /* 0x002fea000383ffff */
[----:B------:R-:W-:Y:S05]  /*ca20*/  BRA `(.L_x_334) ;  /* 0xfffffff800c47947 */ /* 0x000fea000383ffff */
.L_x_335:
[----:B------:R-:W-:-:S00]  /*ca30*/  BRA `(.L_x_335) ;  /* 0xfffffffc00fc7947 */ /* 0x000fc0000383ffff */
[----:B------:R-:W-:-:S00]  /*ca40*/  NOP ;  /* 0x0000000000007918 */ /* 0x000fc00000000000 */
        /* <DEDUP_REMOVED lines=11> */
.L_x_336:


//--------------------- .nv.global.init           --------------------------
	.section	.nv.global.init,"aw",@progbits
.nv.global.init:
	.type		$str$22,@object
	.size		$str$22,($str$23 - $str$22)
$str$22:
        /*0000*/ 	.byte	0x6b, 0x5f, 0x74, 0x69, 0x6c, 0x65, 0x5f, 0x63, 0x6f, 0x75, 0x6e, 0x74, 0x20, 0x3e, 0x3d, 0x20
        /*0010*/ 	.byte	0x31, 0x00
	.type		$str$23,@object
	.size		$str$23,(__unnamed_1 - $str$23)
$str$23:
        /*0012*/ 	.byte	0x2f, 0x74, 0x6d, 0x70, 0x2f, 0x63, 0x75, 0x74, 0x6c, 0x61, 0x73, 0x73, 0x5f, 0x73, 0x77, 0x65
        /*0022*/ 	.byte	0x65, 0x70, 0x5f, 0x73, 0x72, 0x63, 0x2f, 0x69, 0x6e, 0x63, 0x6c, 0x75, 0x64, 0x65, 0x2f, 0x63
        /*0032*/ 	.byte	0x75, 0x74, 0x6c, 0x61, 0x73, 0x73, 0x2f, 0x67, 0x65, 0x6d, 0x6d, 0x2f, 0x63, 0x6f, 0x6c, 0x6c
        /*0042*/ 	.byte	0x65, 0x63, 0x74, 0x69, 0x76, 0x65, 0x2f, 0x73, 0x6d, 0x39, 0x30, 0x5f, 0x6d, 0x6d, 0x61, 0x5f
        /*0052*/ 	.byte	0x74, 0x6d, 0x61, 0x5f, 0x67, 0x6d, 0x6d, 0x61, 0x5f, 0x73, 0x73, 0x5f, 0x77, 0x61, 0x72, 0x70
        /*0062*/ 	.byte	0x73, 0x70, 0x65, 0x63, 0x69, 0x61, 0x6c, 0x69, 0x7a, 0x65, 0x64, 0x2e, 0x68, 0x70, 0x70, 0x00
	.type		__unnamed_1,@object
	.size		__unnamed_1,(.L_0 - __unnamed_1)
__unnamed_1:
        /*0072*/ 	.byte	0x76, 0x6f, 0x69, 0x64, 0x20, 0x63, 0x75, 0x74, 0x6c, 0x61, 0x73, 0x73, 0x3a, 0x3a, 0x67, 0x65
        /* <DEDUP_REMOVED lines=181> */
        /*0bd2*/ 	.byte	0x00
.L_0:


//--------------------- .nv.shared._ZN7cutlass13device_kernelINS_4gemm6kernel13GemmUniversalIN4cute5tupleIJiiiiEEENS1_10collective13CollectiveMmaINS1_34MainloopSm90TmaGmmaWarpSpecializedILi9ENS5_IJNS4_1CILi4EEENSA_ILi1EEESC_EEENS1_35KernelTmaWarpSpecializedCooperativeEEENS5_IJNSA_ILi256EEENSA_ILi128EEENSA_ILi32EEEEEENS_10bfloat16_tENS5_IJlSC_lEEESK_SL_NS4_8TiledMMAINS4_8MMA_AtomIJNS4_4SM904GMMA28MMA_64x128x16_F32BF16BF16_SSILNSP_5MajorE0ELSR_0ELNSP_7ScaleInE1ELSS_1EEEEEENS4_6LayoutINS5_IJNSA_ILi2EEESC_SC_EEENS5_IJSC_NSA_ILi0EEESY_EEEEENS5_IJNS4_10UnderscoreES11_S11_EEEEENS4_13SM90_TMA_LOADENS4_14ComposedLayoutINS4_7SwizzleILi2ELi4ELi3EEENS4_18smem_ptr_flag_bitsILi16EEENSV_INS5_IJNSA_ILi8EEESI_EEENS5_IJSI_SC_EEEEEEEvNS4_8identityENS4_23SM90_TMA_LOAD_MULTICASTES1E_vS1F_EENS_8epilogue10collective6detail29Sm90TmaWarpSpecializedAdapterINS1J_15DefaultEpilogueISK_SL_SL_NS1I_6thread17LinearCombinationISK_Li1EffLNS1N_9ScaleType4KindE0ELNS_15FloatRoundStyleE2ESK_EENS1_15EpilogueDefaultEEEEEvvEEEEvNT_6ParamsE --------------------------
	.section	.nv.shared._ZN7cutlass13device_kernelINS_4gemm6kernel13GemmUniversalIN4cute5tupleIJiiiiEEENS1_10collective13CollectiveMmaINS1_34MainloopSm90TmaGmmaWarpSpecializedILi9ENS5_IJNS4_1CILi4EEENSA_ILi1EEESC_EEENS1_35KernelTmaWarpSpecializedCooperativeEEENS5_IJNSA_ILi256EEENSA_ILi128EEENSA_ILi32EEEEEENS_10bfloat16_tENS5_IJlSC_lEEESK_SL_NS4_8TiledMMAINS4_8MMA_AtomIJNS4_4SM904GMMA28MMA_64x128x16_F32BF16BF16_SSILNSP_5MajorE0ELSR_0ELNSP_7ScaleInE1ELSS_1EEEEEENS4_6LayoutINS5_IJNSA_ILi2EEESC_SC_EEENS5_IJSC_NSA_ILi0EEESY_EEEEENS5_IJNS4_10UnderscoreES11_S11_EEEEENS4_13SM90_TMA_LOADENS4_14ComposedLayoutINS4_7SwizzleILi2ELi4ELi3EEENS4_18smem_ptr_flag_bitsILi16EEENSV_INS5_IJNSA_ILi8EEESI_EEENS5_IJSI_SC_EEEEEEEvNS4_8identityENS4_23SM90_TMA_LOAD_MULTICASTES1E_vS1F_EENS_8epilogue10collective6detail29Sm90TmaWarpSpecializedAdapterINS1J_15DefaultEpilogueISK_SL_SL_NS1I_6thread17LinearCombinationISK_Li1EffLNS1N_9ScaleType4KindE0ELNS_15FloatRoundStyleE2ESK_EENS1_15EpilogueDefaultEEEEEvvEEEEvNT_6ParamsE,"aw",@nobits
	.sectionflags	@""
	.align	16
	.zero		1024


//--------------------- .nv.shared.reserved.0     --------------------------
	.section	.nv.shared.reserved.0,"aw",@nobits
	.weak		__nv_reservedSMEM_offset_0_alias
	.size		__nv_reservedSMEM_offset_0_alias, 0, 0
	.other		__nv_reservedSMEM_offset_0_alias,@"STO_CUDA_RESERVED_SHARED STV_DEFAULT"
__nv_reservedSMEM_offset_0_alias:
	.zero		0


//--------------------- .nv.global                --------------------------
	.section	.nv.global,"aw",@nobits
.nv.global:
	.type		_ZN40_INTERNAL_faae5813_4_k_cu_dce05fa4_240014cute1_E,@object
	.size		_ZN40_INTERNAL_faae5813_4_k_cu_dce05fa4_240014cute1_E,(_ZN40_INTERNAL_faae5813_4_k_cu_dce05fa4_240014cuda3std3__45__cpo6cbeginE - _ZN40_INTERNAL_faae5813_4_k_cu_dce05fa4_240014cute1_E)
_ZN40_INTERNAL_faae5813_4_k_cu_dce05fa4_240014cute1_E:
	.zero		1
	.type		_ZN40_INTERNAL_faae5813_4_k_cu_dce05fa4_240014cuda3std3__45__cpo6cbeginE,@object
	.size		_ZN40_INTERNAL_faae5813_4_k_cu_dce05fa4_240014cuda3std3__45__cpo6cbeginE,(_ZN40_INTERNAL_faae5813_4_k_cu_dce05fa4_240014cuda3std3__48in_placeE - _ZN40_INTERNAL_faae5813_4_k_cu_dce05fa4_240014cuda3std3__45__cpo6cbeginE)
_ZN40_INTERNAL_faae5813_4_k_cu_dce05fa4_240014cuda3std3__45__cpo6cbeginE:
	.zero		1
	.type		_ZN40_INTERNAL_faae5813_4_k_cu_dce05fa4_240014cuda3std3__48in_placeE,@object
	.size		_ZN40_INTERNAL_faae5813_4_k_cu_dce05fa4_240014cuda3std3__48in_placeE,(_ZN40_INTERNAL_faae5813_4_k_cu_dce05fa4_240014cuda3std6ranges3__45__cpo9iter_moveE - _ZN40_INTERNAL_faae5813_4_k_cu_dce05fa4_240014cuda3std3__48in_placeE)
_ZN40_INTERNAL_faae5813_4_k_cu_dce05fa4_240014cuda3std3__48in_placeE:
	.zero		1
	.type		_ZN40_INTERNAL_faae5813_4_k_cu_dce05fa4_240014cuda3std6ranges3__45__cpo9iter_moveE,@object
	.size		_ZN40_INTERNAL_faae5813_4_k_cu_dce05fa4_240014cuda3std6ranges3__45__cpo9iter_moveE,(_ZN40_INTERNAL_faae5813_4_k_cu_dce05fa4_240014cuda3std3__45__cpo5beginE - _ZN40_INTERNAL_faae5813_4_k_cu_dce05fa4_240014cuda3std6ranges3__45__cpo9iter_moveE)
_ZN40_INTERNAL_faae5813_4_k_cu_dce05fa4_240014cuda3std6ranges3__45__cpo9iter_moveE:
	.zero		1
	.type		_ZN40_INTERNAL_faae5813_4_k_cu_dce05fa4_240014cuda3std3__45__cpo5beginE,@object
	.size		_ZN40_INTERNAL_faae5813_4_k_cu_dce05fa4_240014cuda3std3__45__cpo5beginE,(_ZN40_INTERNAL_faae5813_4_k_cu_dce05fa4_240014cuda3std3__442_GLOBAL__N__faae5813_4_k_cu_dce05fa4_240016ignoreE - _ZN40_INTERNAL_faae5813_4_k_cu_dce05fa4_240014cuda3std3__45__cpo5beginE)
_ZN40_INTERNAL_faae5813_4_k_cu_dce05fa4_240014cuda3std3__45__cpo5beginE:
	.zero		1
	.type		_ZN40_INTERNAL_faae5813_4_k_cu_dce05fa4_240014cuda3std3__442_GLOBAL__N__faae5813_4_k_cu_dce05fa4_240016ignoreE,@object
	.size		_ZN40_INTERNAL_faae5813_4_k_cu_dce05fa4_240014cuda3std3__442_GLOBAL__N__faae5813_4_k_cu_dce05fa4_240016ignoreE,(_ZN40_INTERNAL_faae5813_4_k_cu_dce05fa4_240014cute7productE - _ZN40_INTERNAL_faae5813_4_k_cu_dce05fa4_240014cuda3std3__442_GLOBAL__N__faae5813_4_k_cu_dce05fa4_240016ignoreE)
_ZN40_INTERNAL_faae5813_4_k_cu_dce05fa4_240014cuda3std3__442_GLOBAL__N__faae5813_4_k_cu_dce05fa4_240016ignoreE:
	.zero		1
	.type		_ZN40_INTERNAL_faae5813_4_k_cu_dce05fa4_240014cute7productE,@object
	.size		_ZN40_INTERNAL_faae5813_4_k_cu_dce05fa4_240014cute7productE,(_ZN40_INTERNAL_faae5813_4_k_cu_dce05fa4_240014cuda3std3__45__cpo3endE - _ZN40_INTERNAL_faae5813_4_k_cu_dce05fa4_240014cute7productE)
_ZN40_INTERNAL_faae5813_4_k_cu_dce05fa4_240014cute7productE:
	.zero		1
	.type		_ZN40_INTERNAL_faae5813_4_k_cu_dce05fa4_240014cuda3std3__45__cpo3endE,@object
	.size		_ZN40_INTERNAL_faae5813_4_k_cu_dce05fa4_240014cuda3std3__45__cpo3endE,(_ZN40_INTERNAL_faae5813_4_k_cu_dce05fa4_240014cuda3std3__419piecewise_constructE - _ZN40_INTERNAL_faae5813_4_k_cu_dce05fa4_240014cuda3std3__45__cpo3endE)
_ZN40_INTERNAL_faae5813_4_k_cu_dce05fa4_240014cuda3std3__45__cpo3endE:
	.zero		1
	.type		_ZN40_INTERNAL_faae5813_4_k_cu_dce05fa4_240014cuda3std3__419piecewise_constructE,@object
	.size		_ZN40_INTERNAL_faae5813_4_k_cu_dce05fa4_240014cuda3std3__419piecewise_constructE,(_ZN40_INTERNAL_faae5813_4_k_cu_dce05fa4_240014cuda3std3__45__cpo4cendE - _ZN40_INTERNAL_faae5813_4_k_cu_dce05fa4_240014cuda3std3__419piecewise_constructE)
_ZN40_INTERNAL_faae5813_4_k_cu_dce05fa4_240014cuda3std3__419piecewise_constructE:
	.zero		1
	.type		_ZN40_INTERNAL_faae5813_4_k_cu_dce05fa4_240014cuda3std3__45__cpo4cendE,@object
	.size		_ZN40_INTERNAL_faae5813_4_k_cu_dce05fa4_240014cuda3std3__45__cpo4cendE,(_ZN40_INTERNAL_faae5813_4_k_cu_dce05fa4_240014cuda3std6ranges3__45__cpo4swapE - _ZN40_INTERNAL_faae5813_4_k_cu_dce05fa4_240014cuda3std3__45__cpo4cendE)
_ZN40_INTERNAL_faae5813_4_k_cu_dce05fa4_240014cuda3std3__45__cpo4cendE:
	.zero		1
	.type		_ZN40_INTERNAL_faae5813_4_k_cu_dce05fa4_240014cuda3std6ranges3__45__cpo4swapE,@object
	.size		_ZN40_INTERNAL_faae5813_4_k_cu_dce05fa4_240014cuda3std6ranges3__45__cpo4swapE,(.L_8 - _ZN40_INTERNAL_faae5813_4_k_cu_dce05fa4_240014cuda3std6ranges3__45__cpo4swapE)
_ZN40_INTERNAL_faae5813_4_k_cu_dce05fa4_240014cuda3std6ranges3__45__cpo4swapE:
	.zero		1
.L_8:


//--------------------- .nv.constant0._ZN7cutlass13device_kernelINS_4gemm6kernel13GemmUniversalIN4cute5tupleIJiiiiEEENS1_10collective13CollectiveMmaINS1_34MainloopSm90TmaGmmaWarpSpecializedILi9ENS5_IJNS4_1CILi4EEENSA_ILi1EEESC_EEENS1_35KernelTmaWarpSpecializedCooperativeEEENS5_IJNSA_ILi256EEENSA_ILi128EEENSA_ILi32EEEEEENS_10bfloat16_tENS5_IJlSC_lEEESK_SL_NS4_8TiledMMAINS4_8MMA_AtomIJNS4_4SM904GMMA28MMA_64x128x16_F32BF16BF16_SSILNSP_5MajorE0ELSR_0ELNSP_7ScaleInE1ELSS_1EEEEEENS4_6LayoutINS5_IJNSA_ILi2EEESC_SC_EEENS5_IJSC_NSA_ILi0EEESY_EEEEENS5_IJNS4_10UnderscoreES11_S11_EEEEENS4_13SM90_TMA_LOADENS4_14ComposedLayoutINS4_7SwizzleILi2ELi4ELi3EEENS4_18smem_ptr_flag_bitsILi16EEENSV_INS5_IJNSA_ILi8EEESI_EEENS5_IJSI_SC_EEEEEEEvNS4_8identityENS4_23SM90_TMA_LOAD_MULTICASTES1E_vS1F_EENS_8epilogue10collective6detail29Sm90TmaWarpSpecializedAdapterINS1J_15DefaultEpilogueISK_SL_SL_NS1I_6thread17LinearCombinationISK_Li1EffLNS1N_9ScaleType4KindE0ELNS_15FloatRoundStyleE2ESK_EENS1_15EpilogueDefaultEEEEEvvEEEEvNT_6ParamsE --------------------------
	.section	.nv.constant0._ZN7cutlass13device_kernelINS_4gemm6kernel13GemmUniversalIN4cute5tupleIJiiiiEEENS1_10collective13CollectiveMmaINS1_34MainloopSm90TmaGmmaWarpSpecializedILi9ENS5_IJNS4_1CILi4EEENSA_ILi1EEESC_EEENS1_35KernelTmaWarpSpecializedCooperativeEEENS5_IJNSA_ILi256EEENSA_ILi128EEENSA_ILi32EEEEEENS_10bfloat16_tENS5_IJlSC_lEEESK_SL_NS4_8TiledMMAINS4_8MMA_AtomIJNS4_4SM904GMMA28MMA_64x128x16_F32BF16BF16_SSILNSP_5MajorE0ELSR_0ELNSP_7ScaleInE1ELSS_1EEEEEENS4_6LayoutINS5_IJNSA_ILi2EEESC_SC_EEENS5_IJSC_NSA_ILi0EEESY_EEEEENS5_IJNS4_10UnderscoreES11_S11_EEEEENS4_13SM90_TMA_LOADENS4_14ComposedLayoutINS4_7SwizzleILi2ELi4ELi3EEENS4_18smem_ptr_flag_bitsILi16EEENSV_INS5_IJNSA_ILi8EEESI_EEENS5_IJSI_SC_EEEEEEEvNS4_8identityENS4_23SM90_TMA_LOAD_MULTICASTES1E_vS1F_EENS_8epilogue10collective6detail29Sm90TmaWarpSpecializedAdapterINS1J_15DefaultEpilogueISK_SL_SL_NS1I_6thread17LinearCombinationISK_Li1EffLNS1N_9ScaleType4KindE0ELNS_15FloatRoundStyleE2ESK_EENS1_15EpilogueDefaultEEEEEvvEEEEvNT_6ParamsE,"a",@progbits
	.sectionflags	@""
	.align	4
.nv.constant0._ZN7cutlass13device_kernelINS_4gemm6kernel13GemmUniversalIN4cute5tupleIJiiiiEEENS1_10collective13CollectiveMmaINS1_34MainloopSm90TmaGmmaWarpSpecializedILi9ENS5_IJNS4_1CILi4EEENSA_ILi1EEESC_EEENS1_35KernelTmaWarpSpecializedCooperativeEEENS5_IJNSA_ILi256EEENSA_ILi128EEENSA_ILi32EEEEEENS_10bfloat16_tENS5_IJlSC_lEEESK_SL_NS4_8TiledMMAINS4_8MMA_AtomIJNS4_4SM904GMMA28MMA_64x128x16_F32BF16BF16_SSILNSP_5MajorE0ELSR_0ELNSP_7ScaleInE1ELSS_1EEEEEENS4_6LayoutINS5_IJNSA_ILi2EEESC_SC_EEENS5_IJSC_NSA_ILi0EEESY_EEEEENS5_IJNS4_10UnderscoreES11_S11_EEEEENS4_13SM90_TMA_LOADENS4_14ComposedLayoutINS4_7SwizzleILi2ELi4ELi3EEENS4_18smem_ptr_flag_bitsILi16EEENSV_INS5_IJNSA_ILi8EEESI_EEENS5_IJSI_SC_EEEEEEEvNS4_8identityENS4_23SM90_TMA_LOAD_MULTICASTES1E_vS1F_EENS_8epilogue10collective6detail29Sm90TmaWarpSpecializedAdapterINS1J_15DefaultEpilogueISK_SL_SL_NS1I_6thread17LinearCombinationISK_Li1EffLNS1N_9ScaleType4KindE0ELNS_15FloatRoundStyleE2ESK_EENS1_15EpilogueDefaultEEEEEvvEEEEvNT_6ParamsE:
	.zero		1664


//--------------------- SYMBOLS --------------------------

	.type		.nv.reservedSmem.offset0,@object
	.size		.nv.reservedSmem.offset0,0x4
	.type		__assertfail,@function
